	.target	sm_100a

	.elftype	@"ET_EXEC"


//--------------------- .note.nv.tkinfo           --------------------------
	.section	.note.nv.tkinfo,"",@"SHT_NOTE"
	.sectionflags	@"SHF_NOTE_NV_TKINFO"
	.tkinfo
        /*0018*/ 	.word	0x00000002
        /*0030*/ 	.string	""
        /*0030*/ 	.string	"ptxas"
        /*0030*/ 	.string	"Cuda compilation tools, release 13.0, V13.0.88"
        /*0030*/ 	.string	"Build cuda_13.0.r13.0/compiler.36424714_0"
        /*0030*/ 	.string	"-arch sm_100a -m 64 "



//--------------------- .note.nv.cuinfo           --------------------------
	.section	.note.nv.cuinfo,"",@"SHT_NOTE"
	.sectionflags	@"SHF_NOTE_NV_CUINFO"
        /*0018*/ 	.short	0x0002
        /*001a*/ 	.short	0x0064
        /*001c*/ 	.short	0x0082
	.zero		2


//--------------------- .nv.info                  --------------------------
	.section	.nv.info,"",@"SHT_CUDA_INFO"
	.align	4


	//----- nvinfo : EIATTR_REGCOUNT
	.align		4
        /*0000*/ 	.byte	0x04, 0x2f
        /*0002*/ 	.short	(.L_19 - .L_18)
	.align		4
.L_18:
        /*0004*/ 	.word	index@(_ZN7cutlass13device_kernelINS_4gemm6kernel13GemmUniversalIN4cute5tupleIJiiiiEEENS1_10collective13CollectiveMmaINS1_35MainloopSm100TmaUmmaWarpSpecializedILi17ELi2ELi4ENS5_IJNS4_1CILi1EEESB_SB_EEEEENS5_IJNSA_ILi128EEENSA_ILi64EEESF_EEENS_12float_e5m2_tENS5_IJlSB_lEEESH_SI_NS4_8TiledMMAINS4_8MMA_AtomIJNS4_10MMA_TraitsINS4_19SM100_MMA_F8F6F4_SSEJSH_SH_fSE_SF_NS4_17integral_constantINS4_4UMMA5MajorELSP_0EEESQ_NSN_INSO_7ScaleInELSR_0EEESS_EEEEEENS4_6LayoutISC_NS5_IJNSA_ILi0EEESW_SW_EEEEENS5_IJNS4_10UnderscoreESZ_SZ_EEEEENS4_13SM90_TMA_LOADENS4_14ComposedLayoutINS4_7SwizzleILi2ELi4ELi3EEENS4_18smem_ptr_flag_bitsILi8EEENSV_INS5_IJNSA_ILi8EEESF_EEENS5_IJSF_SB_EEEEEEEvNS4_8identityES12_S1C_vS1D_EENS_8epilogue10collective18CollectiveEpilogueINS1F_23Sm100TmaWarpSpecializedILi1ELi1ELi64ELb0ELb0EEEJSG_NS5_IJNSV_ISE_SB_EENSV_ISF_SB_EEEEESH_SI_SH_SI_NS1F_6fusion15FusionCallbacksIS1J_NS1N_17LinearCombinationISH_fSH_fLNS_15FloatRoundStyleE2EEESG_S1M_JEEENS4_5SM1004TMEM4LOAD26SM100_TMEM_LOAD_32dp32b64xES12_S1C_NS4_39AutoVectorizingCopyWithAssumedAlignmentILi128EEENS4_14SM90_TMA_STOREES1C_S1Y_S1Y_EEEvvEEEEvNT_6ParamsE)
        /*0008*/ 	.word	0x000000c2


	//----- nvinfo : EIATTR_FRAME_SIZE
	.align		4
.L_19:
        /*000c*/ 	.byte	0x04, 0x11
        /*000e*/ 	.short	(.L_21 - .L_20)
	.align		4
.L_20:
        /*0010*/ 	.word	index@($__internal_2_$__cuda_sm10x_tcgen05_guardrail_trap_unallocated_columns_being_dealloced)
        /*0014*/ 	.word	0x00000000


	//----- nvinfo : EIATTR_FRAME_SIZE
	.align		4
.L_21:
        /*0018*/ 	.byte	0x04, 0x11
        /*001a*/ 	.short	(.L_23 - .L_22)
	.align		4
.L_22:
        /*001c*/ 	.word	index@($__internal_1_$__cuda_sm10x_tcgen05_guardrail_trap_phase_invalid_during_alloc)
        /*0020*/ 	.word	0x00000000


	//----- nvinfo : EIATTR_FRAME_SIZE
	.align		4
.L_23:
        /*0024*/ 	.byte	0x04, 0x11
        /*0026*/ 	.short	(.L_25 - .L_24)
	.align		4
.L_24:
        /*0028*/ 	.word	index@($__internal_0_$__cuda_sm10x_tcgen05_guardrail_trap_col_being_dealloced_not_returned_by_alloc)
        /*002c*/ 	.word	0x00000000


	//----- nvinfo : EIATTR_FRAME_SIZE
	.align		4
.L_25:
        /*0030*/ 	.byte	0x04, 0x11
        /*0032*/ 	.short	(.L_27 - .L_26)
	.align		4
.L_26:
        /*0034*/ 	.word	index@(_ZN7cutlass13device_kernelINS_4gemm6kernel13GemmUniversalIN4cute5tupleIJiiiiEEENS1_10collective13CollectiveMmaINS1_35MainloopSm100TmaUmmaWarpSpecializedILi17ELi2ELi4ENS5_IJNS4_1CILi1EEESB_SB_EEEEENS5_IJNSA_ILi128EEENSA_ILi64EEESF_EEENS_12float_e5m2_tENS5_IJlSB_lEEESH_SI_NS4_8TiledMMAINS4_8MMA_AtomIJNS4_10MMA_TraitsINS4_19SM100_MMA_F8F6F4_SSEJSH_SH_fSE_SF_NS4_17integral_constantINS4_4UMMA5MajorELSP_0EEESQ_NSN_INSO_7ScaleInELSR_0EEESS_EEEEEENS4_6LayoutISC_NS5_IJNSA_ILi0EEESW_SW_EEEEENS5_IJNS4_10UnderscoreESZ_SZ_EEEEENS4_13SM90_TMA_LOADENS4_14ComposedLayoutINS4_7SwizzleILi2ELi4ELi3EEENS4_18smem_ptr_flag_bitsILi8EEENSV_INS5_IJNSA_ILi8EEESF_EEENS5_IJSF_SB_EEEEEEEvNS4_8identityES12_S1C_vS1D_EENS_8epilogue10collective18CollectiveEpilogueINS1F_23Sm100TmaWarpSpecializedILi1ELi1ELi64ELb0ELb0EEEJSG_NS5_IJNSV_ISE_SB_EENSV_ISF_SB_EEEEESH_SI_SH_SI_NS1F_6fusion15FusionCallbacksIS1J_NS1N_17LinearCombinationISH_fSH_fLNS_15FloatRoundStyleE2EEESG_S1M_JEEENS4_5SM1004TMEM4LOAD26SM100_TMEM_LOAD_32dp32b64xES12_S1C_NS4_39AutoVectorizingCopyWithAssumedAlignmentILi128EEENS4_14SM90_TMA_STOREES1C_S1Y_S1Y_EEEvvEEEEvNT_6ParamsE)
        /*0038*/ 	.word	0x00000000


	//----- nvinfo : EIATTR_MIN_STACK_SIZE
	.align		4
.L_27:
        /*003c*/ 	.byte	0x04, 0x12
        /*003e*/ 	.short	(.L_29 - .L_28)
	.align		4
.L_28:
        /*0040*/ 	.word	index@(_ZN7cutlass13device_kernelINS_4gemm6kernel13GemmUniversalIN4cute5tupleIJiiiiEEENS1_10collective13CollectiveMmaINS1_35MainloopSm100TmaUmmaWarpSpecializedILi17ELi2ELi4ENS5_IJNS4_1CILi1EEESB_SB_EEEEENS5_IJNSA_ILi128EEENSA_ILi64EEESF_EEENS_12float_e5m2_tENS5_IJlSB_lEEESH_SI_NS4_8TiledMMAINS4_8MMA_AtomIJNS4_10MMA_TraitsINS4_19SM100_MMA_F8F6F4_SSEJSH_SH_fSE_SF_NS4_17integral_constantINS4_4UMMA5MajorELSP_0EEESQ_NSN_INSO_7ScaleInELSR_0EEESS_EEEEEENS4_6LayoutISC_NS5_IJNSA_ILi0EEESW_SW_EEEEENS5_IJNS4_10UnderscoreESZ_SZ_EEEEENS4_13SM90_TMA_LOADENS4_14ComposedLayoutINS4_7SwizzleILi2ELi4ELi3EEENS4_18smem_ptr_flag_bitsILi8EEENSV_INS5_IJNSA_ILi8EEESF_EEENS5_IJSF_SB_EEEEEEEvNS4_8identityES12_S1C_vS1D_EENS_8epilogue10collective18CollectiveEpilogueINS1F_23Sm100TmaWarpSpecializedILi1ELi1ELi64ELb0ELb0EEEJSG_NS5_IJNSV_ISE_SB_EENSV_ISF_SB_EEEEESH_SI_SH_SI_NS1F_6fusion15FusionCallbacksIS1J_NS1N_17LinearCombinationISH_fSH_fLNS_15FloatRoundStyleE2EEESG_S1M_JEEENS4_5SM1004TMEM4LOAD26SM100_TMEM_LOAD_32dp32b64xES12_S1C_NS4_39AutoVectorizingCopyWithAssumedAlignmentILi128EEENS4_14SM90_TMA_STOREES1C_S1Y_S1Y_EEEvvEEEEvNT_6ParamsE)
        /*0044*/ 	.word	0x00000000
.L_29:


//--------------------- .nv.compat                --------------------------
	.section	.nv.compat,"",@"SHT_CUDA_COMPAT_INFO"
	.align	4
        /*0000*/ 	.byte	0x02, 0x09, 0x01, 0x00, 0x02, 0x02, 0x02, 0x00, 0x02, 0x05, 0x05, 0x00, 0x03, 0x07, 0x01, 0x01
        /*0010*/ 	.byte	0x02, 0x03, 0x01, 0x00, 0x02, 0x06, 0x01, 0x00, 0x04, 0x0b, 0x08, 0x00, 0x09, 0x00, 0x00, 0x00
        /*0020*/ 	.byte	0x00, 0x00, 0x00, 0x00


//--------------------- .nv.info._ZN7cutlass13device_kernelINS_4gemm6kernel13GemmUniversalIN4cute5tupleIJiiiiEEENS1_10collective13CollectiveMmaINS1_35MainloopSm100TmaUmmaWarpSpecializedILi17ELi2ELi4ENS5_IJNS4_1CILi1EEESB_SB_EEEEENS5_IJNSA_ILi128EEENSA_ILi64EEESF_EEENS_12float_e5m2_tENS5_IJlSB_lEEESH_SI_NS4_8TiledMMAINS4_8MMA_AtomIJNS4_10MMA_TraitsINS4_19SM100_MMA_F8F6F4_SSEJSH_SH_fSE_SF_NS4_17integral_constantINS4_4UMMA5MajorELSP_0EEESQ_NSN_INSO_7ScaleInELSR_0EEESS_EEEEEENS4_6LayoutISC_NS5_IJNSA_ILi0EEESW_SW_EEEEENS5_IJNS4_10UnderscoreESZ_SZ_EEEEENS4_13SM90_TMA_LOADENS4_14ComposedLayoutINS4_7SwizzleILi2ELi4ELi3EEENS4_18smem_ptr_flag_bitsILi8EEENSV_INS5_IJNSA_ILi8EEESF_EEENS5_IJSF_SB_EEEEEEEvNS4_8identityES12_S1C_vS1D_EENS_8epilogue10collective18CollectiveEpilogueINS1F_23Sm100TmaWarpSpecializedILi1ELi1ELi64ELb0ELb0EEEJSG_NS5_IJNSV_ISE_SB_EENSV_ISF_SB_EEEEESH_SI_SH_SI_NS1F_6fusion15FusionCallbacksIS1J_NS1N_17LinearCombinationISH_fSH_fLNS_15FloatRoundStyleE2EEESG_S1M_JEEENS4_5SM1004TMEM4LOAD26SM100_TMEM_LOAD_32dp32b64xES12_S1C_NS4_39AutoVectorizingCopyWithAssumedAlignmentILi128EEENS4_14SM90_TMA_STOREES1C_S1Y_S1Y_EEEvvEEEEvNT_6ParamsE --------------------------
	.section	.nv.info._ZN7cutlass13device_kernelINS_4gemm6kernel13GemmUniversalIN4cute5tupleIJiiiiEEENS1_10collective13CollectiveMmaINS1_35MainloopSm100TmaUmmaWarpSpecializedILi17ELi2ELi4ENS5_IJNS4_1CILi1EEESB_SB_EEEEENS5_IJNSA_ILi128EEENSA_ILi64EEESF_EEENS_12float_e5m2_tENS5_IJlSB_lEEESH_SI_NS4_8TiledMMAINS4_8MMA_AtomIJNS4_10MMA_TraitsINS4_19SM100_MMA_F8F6F4_SSEJSH_SH_fSE_SF_NS4_17integral_constantINS4_4UMMA5MajorELSP_0EEESQ_NSN_INSO_7ScaleInELSR_0EEESS_EEEEEENS4_6LayoutISC_NS5_IJNSA_ILi0EEESW_SW_EEEEENS5_IJNS4_10UnderscoreESZ_SZ_EEEEENS4_13SM90_TMA_LOADENS4_14ComposedLayoutINS4_7SwizzleILi2ELi4ELi3EEENS4_18smem_ptr_flag_bitsILi8EEENSV_INS5_IJNSA_ILi8EEESF_EEENS5_IJSF_SB_EEEEEEEvNS4_8identityES12_S1C_vS1D_EENS_8epilogue10collective18CollectiveEpilogueINS1F_23Sm100TmaWarpSpecializedILi1ELi1ELi64ELb0ELb0EEEJSG_NS5_IJNSV_ISE_SB_EENSV_ISF_SB_EEEEESH_SI_SH_SI_NS1F_6fusion15FusionCallbacksIS1J_NS1N_17LinearCombinationISH_fSH_fLNS_15FloatRoundStyleE2EEESG_S1M_JEEENS4_5SM1004TMEM4LOAD26SM100_TMEM_LOAD_32dp32b64xES12_S1C_NS4_39AutoVectorizingCopyWithAssumedAlignmentILi128EEENS4_14SM90_TMA_STOREES1C_S1Y_S1Y_EEEvvEEEEvNT_6ParamsE,"",@"SHT_CUDA_INFO"
	.sectionflags	@""
	.align	4


	//----- nvinfo : EIATTR_CUDA_API_VERSION
	.align		4
        /*0000*/ 	.byte	0x04, 0x37
        /*0002*/ 	.short	(.L_31 - .L_30)
.L_30:
        /*0004*/ 	.word	0x00000082


	//----- nvinfo : EIATTR_KPARAM_INFO
	.align		4
.L_31:
        /*0008*/ 	.byte	0x04, 0x17
        /*000a*/ 	.short	(.L_33 - .L_32)
.L_32:
        /*000c*/ 	.word	0x00000000
        /*0010*/ 	.short	0x0000
        /*0012*/ 	.short	0x0000
        /*0014*/ 	.byte	0x00, 0xf0, 0x01, 0x20


	//----- nvinfo : EIATTR_AT_ENTRY_FRAGMENTS
	.align		4
.L_33:
        /*0018*/ 	.byte	0x04, 0x4f
        /*001a*/ 	.short	(.L_35 - .L_34)


	//   ....[0]....
.L_34:
        /*001c*/ 	.word	0x00000006


	//----- nvinfo : EIATTR_RESERVED_SMEM_USED
	.align		4
.L_35:
        /*0020*/ 	.byte	0x01, 0x41
	.zero		2


	//----- nvinfo : EIATTR_SPARSE_MMA_MASK
	.align		4
        /*0024*/ 	.byte	0x03, 0x50
        /*0026*/ 	.short	0x0000


	//----- nvinfo : EIATTR_TCGEN05_1CTA_USED
	.align		4
        /*0028*/ 	.byte	0x01, 0x51
	.zero		2


	//----- nvinfo : EIATTR_MAXREG_COUNT
	.align		4
        /*002c*/ 	.byte	0x03, 0x1b
        /*002e*/ 	.short	0x00ff


	//----- nvinfo : EIATTR_NUM_BARRIERS
	.align		4
        /*0030*/ 	.byte	0x02, 0x4c
        /*0032*/ 	.byte	0x07
	.zero		1


	//----- nvinfo : EIATTR_EXTERNS
	.align		4
        /*0034*/ 	.byte	0x04, 0x0f
        /*0036*/ 	.short	(.L_37 - .L_36)


	//   ....[0]....
	.align		4
.L_36:
        /*0038*/ 	.word	index@(__assertfail)


	//----- nvinfo : EIATTR_MERCURY_ISA_VERSION
	.align		4
.L_37:
        /*003c*/ 	.byte	0x03, 0x5f
        /*003e*/ 	.short	0x0101


	//----- nvinfo : EIATTR_INT_WARP_WIDE_INSTR_OFFSETS
	.align		4
        /*0040*/ 	.byte	0x04, 0x31
        /*0042*/ 	.short	(.L_39 - .L_38)


	//   ....[0]....
.L_38:
        /*0044*/ 	.word	0x00001f50


	//   ....[1]....
        /*0048*/ 	.word	0x00004010


	//   ....[2]....
        /*004c*/ 	.word	0x00004030


	//   ....[3]....
        /*0050*/ 	.word	0x00004060


	//   ....[4]....
        /*0054*/ 	.word	0x00004a70


	//   ....[5]....
        /*0058*/ 	.word	0x00004b60


	//----- nvinfo : EIATTR_COOP_GROUP_MASK_REGIDS
	.align		4
.L_39:
        /*005c*/ 	.byte	0x04, 0x29
        /*005e*/ 	.short	(.L_41 - .L_40)


	//   ....[0]....
.L_40:
        /*0060*/ 	.word	0xffffffff


	//   ....[1]....
        /*0064*/ 	.word	0xffffffff


	//   ....[2]....
        /*0068*/ 	.word	0xffffffff


	//   ....[3]....
        /*006c*/ 	.word	0xffffffff


	//   ....[4]....
        /*0070*/ 	.word	0xffffffff


	//   ....[5]....
        /*0074*/ 	.word	0xffffffff


	//   ....[6]....
        /*0078*/ 	.word	0xffffffff


	//   ....[7]....
        /*007c*/ 	.word	0xffffffff


	//   ....[8]....
        /*0080*/ 	.word	0xffffffff


	//   ....[9]....
        /*0084*/ 	.word	0xffffffff


	//   ....[10]....
        /*0088*/ 	.word	0xffffffff


	//   ....[11]....
        /*008c*/ 	.word	0xffffffff


	//   ....[12]....
        /*0090*/ 	.word	0xffffffff


	//----- nvinfo : EIATTR_COOP_GROUP_INSTR_OFFSETS
	.align		4
.L_41:
        /*0094*/ 	.byte	0x04, 0x28
        /*0096*/ 	.short	(.L_43 - .L_42)


	//   ....[0]....
.L_42:
        /*0098*/ 	.word	0x00000090


	//   ....[1]....
        /*009c*/ 	.word	0x000004d0


	//   ....[2]....
        /*00a0*/ 	.word	0x00000810


	//   ....[3]....
        /*00a4*/ 	.word	0x00000950


	//   ....[4]....
        /*00a8*/ 	.word	0x00000a50


	//   ....[5]....
        /*00ac*/ 	.word	0x00000bc0


	//   ....[6]....
        /*00b0*/ 	.word	0x00000d60


	//   ....[7]....
        /*00b4*/ 	.word	0x00001e30


	//   ....[8]....
        /*00b8*/ 	.word	0x00003360


	//   ....[9]....
        /*00bc*/ 	.word	0x00003570


	//   ....[10]....
        /*00c0*/ 	.word	0x000035a0


	//   ....[11]....
        /*00c4*/ 	.word	0x00003ef0


	//   ....[12]....
        /*00c8*/ 	.word	0x00004120


	//----- nvinfo : EIATTR_VRC_CTA_INIT_COUNT
	.align		4
.L_43:
        /*00cc*/ 	.byte	0x02, 0x4a
        /*00ce*/ 	.byte	0x80
	.zero		1


	//----- nvinfo : EIATTR_SYSCALL_OFFSETS
	.align		4
        /*00d0*/ 	.byte	0x04, 0x46
        /*00d2*/ 	.short	(.L_45 - .L_44)


	//   ....[0]....
.L_44:
        /*00d4*/ 	.word	0x00005550


	//   ....[1]....
        /*00d8*/ 	.word	0x00005690


	//   ....[2]....
        /*00dc*/ 	.word	0x00005e30


	//----- nvinfo : EIATTR_MBARRIER_INSTR_OFFSETS
	.align		4
.L_45:
        /*00e0*/ 	.byte	0x04, 0x39
        /*00e2*/ 	.short	(.L_47 - .L_46)


	//   ....[0]....
.L_46:
        /*00e4*/ 	.word	0x000005d0
        /*00e8*/ 	.word	0x000000ff
        /*00ec*/ 	.word	0x00000000
        /*00f0*/ 	.short	0x0100
        /*00f2*/ 	.byte	0x05
	.zero		1


	//   ....[1]....
        /*00f4*/ 	.word	0x000005e0
        /*00f8*/ 	.word	0x000000ff
        /*00fc*/ 	.word	0x00000088
        /*0100*/ 	.short	0x0100
        /*0102*/ 	.byte	0x05
	.zero		1


	//   ....[2]....
        /*0104*/ 	.word	0x000005f0
        /*0108*/ 	.word	0x000000ff
        /*010c*/ 	.word	0x00000008
        /*0110*/ 	.short	0x0100
        /*0112*/ 	.byte	0x05
	.zero		1


	//   ....[3]....
        /*0114*/ 	.word	0x00000600
        /*0118*/ 	.word	0x000000ff
        /*011c*/ 	.word	0x00000090
        /*0120*/ 	.short	0x0100
        /*0122*/ 	.byte	0x05
	.zero		1


	//   ....[4]....
        /*0124*/ 	.word	0x00000610
        /*0128*/ 	.word	0x000000ff
        /*012c*/ 	.word	0x00000010
        /*0130*/ 	.short	0x0100
        /*0132*/ 	.byte	0x05
	.zero		1


	//   ....[5]....
        /*0134*/ 	.word	0x00000620
        /*0138*/ 	.word	0x000000ff
        /*013c*/ 	.word	0x00000098
        /*0140*/ 	.short	0x0100
        /*0142*/ 	.byte	0x05
	.zero		1


	//   ....[6]....
        /*0144*/ 	.word	0x00000630
        /*0148*/ 	.word	0x000000ff
        /*014c*/ 	.word	0x00000018
        /*0150*/ 	.short	0x0100
        /*0152*/ 	.byte	0x05
	.zero		1


	//   ....[7]....
        /*0154*/ 	.word	0x00000640
        /*0158*/ 	.word	0x000000ff
        /*015c*/ 	.word	0x000000a0
        /*0160*/ 	.short	0x0100
        /*0162*/ 	.byte	0x05
	.zero		1


	//   ....[8]....
        /*0164*/ 	.word	0x00000650
        /*0168*/ 	.word	0x000000ff
        /*016c*/ 	.word	0x00000020
        /*0170*/ 	.short	0x0100
        /*0172*/ 	.byte	0x05
	.zero		1


	//   ....[9]....
        /*0174*/ 	.word	0x00000660
        /*0178*/ 	.word	0x000000ff
        /*017c*/ 	.word	0x000000a8
        /*0180*/ 	.short	0x0100
        /*0182*/ 	.byte	0x05
	.zero		1


	//   ....[10]....
        /*0184*/ 	.word	0x00000670
        /*0188*/ 	.word	0x000000ff
        /*018c*/ 	.word	0x00000028
        /*0190*/ 	.short	0x0100
        /*0192*/ 	.byte	0x05
	.zero		1


	//   ....[11]....
        /*0194*/ 	.word	0x00000680
        /*0198*/ 	.word	0x000000ff
        /*019c*/ 	.word	0x000000b0
        /*01a0*/ 	.short	0x0100
        /*01a2*/ 	.byte	0x05
	.zero		1


	//   ....[12]....
        /*01a4*/ 	.word	0x00000690
        /*01a8*/ 	.word	0x000000ff
        /*01ac*/ 	.word	0x00000030
        /*01b0*/ 	.short	0x0100
        /*01b2*/ 	.byte	0x05
	.zero		1


	//   ....[13]....
        /*01b4*/ 	.word	0x000006a0
        /*01b8*/ 	.word	0x000000ff
        /*01bc*/ 	.word	0x000000b8
        /*01c0*/ 	.short	0x0100
        /*01c2*/ 	.byte	0x05
	.zero		1


	//   ....[14]....
        /*01c4*/ 	.word	0x000006b0
        /*01c8*/ 	.word	0x000000ff
        /*01cc*/ 	.word	0x00000038
        /*01d0*/ 	.short	0x0100
        /*01d2*/ 	.byte	0x05
	.zero		1


	//   ....[15]....
        /*01d4*/ 	.word	0x000006c0
        /*01d8*/ 	.word	0x000000ff
        /*01dc*/ 	.word	0x000000c0
        /*01e0*/ 	.short	0x0100
        /*01e2*/ 	.byte	0x05
	.zero		1


	//   ....[16]....
        /*01e4*/ 	.word	0x000006d0
        /*01e8*/ 	.word	0x000000ff
        /*01ec*/ 	.word	0x00000040
        /*01f0*/ 	.short	0x0100
        /*01f2*/ 	.byte	0x05
	.zero		1


	//   ....[17]....
        /*01f4*/ 	.word	0x000006e0
        /*01f8*/ 	.word	0x000000ff
        /*01fc*/ 	.word	0x000000c8
        /*0200*/ 	.short	0x0100
        /*0202*/ 	.byte	0x05
	.zero		1


	//   ....[18]....
        /*0204*/ 	.word	0x000006f0
        /*0208*/ 	.word	0x000000ff
        /*020c*/ 	.word	0x00000048
        /*0210*/ 	.short	0x0100
        /*0212*/ 	.byte	0x05
	.zero		1


	//   ....[19]....
        /*0214*/ 	.word	0x00000700
        /*0218*/ 	.word	0x000000ff
        /*021c*/ 	.word	0x000000d0
        /*0220*/ 	.short	0x0100
        /*0222*/ 	.byte	0x05
	.zero		1


	//   ....[20]....
        /*0224*/ 	.word	0x00000710
        /*0228*/ 	.word	0x000000ff
        /*022c*/ 	.word	0x00000050
        /*0230*/ 	.short	0x0100
        /*0232*/ 	.byte	0x05
	.zero		1


	//   ....[21]....
        /*0234*/ 	.word	0x00000720
        /*0238*/ 	.word	0x000000ff
        /*023c*/ 	.word	0x000000d8
        /*0240*/ 	.short	0x0100
        /*0242*/ 	.byte	0x05
	.zero		1


	//   ....[22]....
        /*0244*/ 	.word	0x00000730
        /*0248*/ 	.word	0x000000ff
        /*024c*/ 	.word	0x00000058
        /*0250*/ 	.short	0x0100
        /*0252*/ 	.byte	0x05
	.zero		1


	//   ....[23]....
        /*0254*/ 	.word	0x00000740
        /*0258*/ 	.word	0x000000ff
        /*025c*/ 	.word	0x000000e0
        /*0260*/ 	.short	0x0100
        /*0262*/ 	.byte	0x05
	.zero		1


	//   ....[24]....
        /*0264*/ 	.word	0x00000750
        /*0268*/ 	.word	0x000000ff
        /*026c*/ 	.word	0x00000060
        /*0270*/ 	.short	0x0100
        /*0272*/ 	.byte	0x05
	.zero		1


	//   ....[25]....
        /*0274*/ 	.word	0x00000760
        /*0278*/ 	.word	0x000000ff
        /*027c*/ 	.word	0x000000e8
        /*0280*/ 	.short	0x0100
        /*0282*/ 	.byte	0x05
	.zero		1


	//   ....[26]....
        /*0284*/ 	.word	0x00000770
        /*0288*/ 	.word	0x000000ff
        /*028c*/ 	.word	0x00000068
        /*0290*/ 	.short	0x0100
        /*0292*/ 	.byte	0x05
	.zero		1


	//   ....[27]....
        /*0294*/ 	.word	0x00000780
        /*0298*/ 	.word	0x000000ff
        /*029c*/ 	.word	0x000000f0
        /*02a0*/ 	.short	0x0100
        /*02a2*/ 	.byte	0x05
	.zero		1


	//   ....[28]....
        /*02a4*/ 	.word	0x00000790
        /*02a8*/ 	.word	0x000000ff
        /*02ac*/ 	.word	0x00000070
        /*02b0*/ 	.short	0x0100
        /*02b2*/ 	.byte	0x05
	.zero		1


	//   ....[29]....
        /*02b4*/ 	.word	0x000007a0
        /*02b8*/ 	.word	0x000000ff
        /*02bc*/ 	.word	0x000000f8
        /*02c0*/ 	.short	0x0100
        /*02c2*/ 	.byte	0x05
	.zero		1


	//   ....[30]....
        /*02c4*/ 	.word	0x000007b0
        /*02c8*/ 	.word	0x000000ff
        /*02cc*/ 	.word	0x00000078
        /*02d0*/ 	.short	0x0100
        /*02d2*/ 	.byte	0x05
	.zero		1


	//   ....[31]....
        /*02d4*/ 	.word	0x000007c0
        /*02d8*/ 	.word	0x000000ff
        /*02dc*/ 	.word	0x00000100
        /*02e0*/ 	.short	0x0100
        /*02e2*/ 	.byte	0x05
	.zero		1


	//   ....[32]....
        /*02e4*/ 	.word	0x000007d0
        /*02e8*/ 	.word	0x000000ff
        /*02ec*/ 	.word	0x00000080
        /*02f0*/ 	.short	0x0100
        /*02f2*/ 	.byte	0x05
	.zero		1


	//   ....[33]....
        /*02f4*/ 	.word	0x000007e0
        /*02f8*/ 	.word	0x000000ff
        /*02fc*/ 	.word	0x00000108
        /*0300*/ 	.short	0x0100
        /*0302*/ 	.byte	0x05
	.zero		1


	//   ....[34]....
        /*0304*/ 	.word	0x00000920
        /*0308*/ 	.word	0x000000ff
        /*030c*/ 	.word	0x00000110
        /*0310*/ 	.short	0x0100
        /*0312*/ 	.byte	0x06
	.zero		1


	//   ....[35]....
        /*0314*/ 	.word	0x00000930
        /*0318*/ 	.word	0x000000ff
        /*031c*/ 	.word	0x00000118
        /*0320*/ 	.short	0x0100
        /*0322*/ 	.byte	0x06
	.zero		1


	//   ....[36]....
        /*0324*/ 	.word	0x00000a20
        /*0328*/ 	.word	0x000000ff
        /*032c*/ 	.word	0x00000120
        /*0330*/ 	.short	0x0100
        /*0332*/ 	.byte	0x05
	.zero		1


	//   ....[37]....
        /*0334*/ 	.word	0x00000a30
        /*0338*/ 	.word	0x000000ff
        /*033c*/ 	.word	0x00000128
        /*0340*/ 	.short	0x0100
        /*0342*/ 	.byte	0x05
	.zero		1


	//   ....[38]....
        /*0344*/ 	.word	0x00000b70
        /*0348*/ 	.word	0x000000ff
        /*034c*/ 	.word	0x00000130
        /*0350*/ 	.short	0x0100
        /*0352*/ 	.byte	0x05
	.zero		1


	//   ....[39]....
        /*0354*/ 	.word	0x00000b80
        /*0358*/ 	.word	0x000000ff
        /*035c*/ 	.word	0x00000140
        /*0360*/ 	.short	0x0100
        /*0362*/ 	.byte	0x05
	.zero		1


	//   ....[40]....
        /*0364*/ 	.word	0x00000b90
        /*0368*/ 	.word	0x000000ff
        /*036c*/ 	.word	0x00000138
        /*0370*/ 	.short	0x0100
        /*0372*/ 	.byte	0x05
	.zero		1


	//   ....[41]....
        /*0374*/ 	.word	0x00000ba0
        /*0378*/ 	.word	0x000000ff
        /*037c*/ 	.word	0x00000148
        /*0380*/ 	.short	0x0100
        /*0382*/ 	.byte	0x05
	.zero		1


	//   ....[42]....
        /*0384*/ 	.word	0x00000cd0
        /*0388*/ 	.word	0x000000ff
        /*038c*/ 	.word	0x00000150
        /*0390*/ 	.short	0x0100
        /*0392*/ 	.byte	0x06
	.zero		1


	//   ....[43]....
        /*0394*/ 	.word	0x00000ce0
        /*0398*/ 	.word	0x000000ff
        /*039c*/ 	.word	0x00000170
        /*03a0*/ 	.short	0x0100
        /*03a2*/ 	.byte	0x06
	.zero		1


	//   ....[44]....
        /*03a4*/ 	.word	0x00000cf0
        /*03a8*/ 	.word	0x000000ff
        /*03ac*/ 	.word	0x00000158
        /*03b0*/ 	.short	0x0100
        /*03b2*/ 	.byte	0x06
	.zero		1


	//   ....[45]....
        /*03b4*/ 	.word	0x00000d00
        /*03b8*/ 	.word	0x000000ff
        /*03bc*/ 	.word	0x00000178
        /*03c0*/ 	.short	0x0100
        /*03c2*/ 	.byte	0x06
	.zero		1


	//   ....[46]....
        /*03c4*/ 	.word	0x00000d10
        /*03c8*/ 	.word	0x000000ff
        /*03cc*/ 	.word	0x00000160
        /*03d0*/ 	.short	0x0100
        /*03d2*/ 	.byte	0x06
	.zero		1


	//   ....[47]....
        /*03d4*/ 	.word	0x00000d20
        /*03d8*/ 	.word	0x000000ff
        /*03dc*/ 	.word	0x00000180
        /*03e0*/ 	.short	0x0100
        /*03e2*/ 	.byte	0x06
	.zero		1


	//   ....[48]....
        /*03e4*/ 	.word	0x00000d30
        /*03e8*/ 	.word	0x000000ff
        /*03ec*/ 	.word	0x00000168
        /*03f0*/ 	.short	0x0100
        /*03f2*/ 	.byte	0x06
	.zero		1


	//   ....[49]....
        /*03f4*/ 	.word	0x00000d40
        /*03f8*/ 	.word	0x000000ff
        /*03fc*/ 	.word	0x00000188
        /*0400*/ 	.short	0x0100
        /*0402*/ 	.byte	0x06
	.zero		1


	//   ....[50]....
        /*0404*/ 	.word	0x00000e30
        /*0408*/ 	.word	0x000000ff
        /*040c*/ 	.word	0x00000190
        /*0410*/ 	.short	0x0100
        /*0412*/ 	.byte	0x05
	.zero		1


	//   ....[51]....
        /*0414*/ 	.word	0x00000e40
        /*0418*/ 	.word	0x000000ff
        /*041c*/ 	.word	0x000001a0
        /*0420*/ 	.short	0x0100
        /*0422*/ 	.byte	0x05
	.zero		1


	//   ....[52]....
        /*0424*/ 	.word	0x00000e50
        /*0428*/ 	.word	0x000000ff
        /*042c*/ 	.word	0x00000198
        /*0430*/ 	.short	0x0100
        /*0432*/ 	.byte	0x05
	.zero		1


	//   ....[53]....
        /*0434*/ 	.word	0x00000e60
        /*0438*/ 	.word	0x000000ff
        /*043c*/ 	.word	0x000001a8
        /*0440*/ 	.short	0x0100
        /*0442*/ 	.byte	0x05
	.zero		1


	//   ....[54]....
        /*0444*/ 	.word	0x00001730
        /*0448*/ 	.word	0x00000003
        /*044c*/ 	.word	0x000001a0
        /*0450*/ 	.short	0x010a
        /*0452*/ 	.byte	0xff
	.zero		1


	//   ....[55]....
        /*0454*/ 	.word	0x00001760
        /*0458*/ 	.word	0x00000003
        /*045c*/ 	.word	0x00000190
        /*0460*/ 	.short	0x0101
        /*0462*/ 	.byte	0xff
	.zero		1


	//   ....[56]....
        /*0464*/ 	.word	0x00001830
        /*0468*/ 	.word	0x000000ff
        /*046c*/ 	.word	0x00000088
        /*0470*/ 	.short	0x010a
        /*0472*/ 	.byte	0x08
	.zero		1


	//   ....[57]....
        /*0474*/ 	.word	0x000018d0
        /*0478*/ 	.word	0x000000ff
        /*047c*/ 	.word	0x00000088
        /*0480*/ 	.short	0x010a
        /*0482*/ 	.byte	0x21
	.zero		1


	//   ....[58]....
        /*0484*/ 	.word	0x00001a20
        /*0488*/ 	.word	0x000000ff
        /*048c*/ 	.word	0x00000088
        /*0490*/ 	.short	0x010a
        /*0492*/ 	.byte	0x08
	.zero		1


	//   ....[59]....
        /*0494*/ 	.word	0x00001b30
        /*0498*/ 	.word	0x000000ff
        /*049c*/ 	.word	0x00000128
        /*04a0*/ 	.short	0x0101
        /*04a2*/ 	.byte	0x04
	.zero		1


	//   ....[60]....
        /*04a4*/ 	.word	0x00001b50
        /*04a8*/ 	.word	0x000000ff
        /*04ac*/ 	.word	0x00000088
        /*04b0*/ 	.short	0x010a
        /*04b2*/ 	.byte	0x08
	.zero		1


	//   ....[61]....
        /*04b4*/ 	.word	0x00001bd0
        /*04b8*/ 	.word	0x000000ff
        /*04bc*/ 	.word	0x00000088
        /*04c0*/ 	.short	0x010a
        /*04c2*/ 	.byte	0x11
	.zero		1


	//   ....[62]....
        /*04c4*/ 	.word	0x00001d20
        /*04c8*/ 	.word	0x000000ff
        /*04cc*/ 	.word	0x00000088
        /*04d0*/ 	.short	0x010a
        /*04d2*/ 	.byte	0x08
	.zero		1


	//   ....[63]....
        /*04d4*/ 	.word	0x00001e60
        /*04d8*/ 	.word	0x00000002
        /*04dc*/ 	.word	0x00000130
        /*04e0*/ 	.short	0x010a
        /*04e2*/ 	.byte	0xff
	.zero		1


	//   ....[64]....
        /*04e4*/ 	.word	0x00001f20
        /*04e8*/ 	.word	0x00000002
        /*04ec*/ 	.word	0x00000000
        /*04f0*/ 	.short	0x0101
        /*04f2*/ 	.byte	0xff
	.zero		1


	//   ....[65]....
        /*04f4*/ 	.word	0x00002480
        /*04f8*/ 	.word	0x000000ff
        /*04fc*/ 	.word	0x00000000
        /*0500*/ 	.short	0x010a
        /*0502*/ 	.byte	0x05
	.zero		1


	//   ....[66]....
        /*0504*/ 	.word	0x00002510
        /*0508*/ 	.word	0x000000ff
        /*050c*/ 	.word	0x00000000
        /*0510*/ 	.short	0x010a
        /*0512*/ 	.byte	0x05
	.zero		1


	//   ....[67]....
        /*0514*/ 	.word	0x000025a0
        /*0518*/ 	.word	0x000000ff
        /*051c*/ 	.word	0x00000000
        /*0520*/ 	.short	0x010a
        /*0522*/ 	.byte	0x05
	.zero		1


	//   ....[68]....
        /*0524*/ 	.word	0x00002630
        /*0528*/ 	.word	0x000000ff
        /*052c*/ 	.word	0x00000000
        /*0530*/ 	.short	0x010a
        /*0532*/ 	.byte	0x05
	.zero		1


	//   ....[69]....
        /*0534*/ 	.word	0x000026c0
        /*0538*/ 	.word	0x000000ff
        /*053c*/ 	.word	0x00000000
        /*0540*/ 	.short	0x010a
        /*0542*/ 	.byte	0x05
	.zero		1


	//   ....[70]....
        /*0544*/ 	.word	0x00002750
        /*0548*/ 	.word	0x000000ff
        /*054c*/ 	.word	0x00000000
        /*0550*/ 	.short	0x010a
        /*0552*/ 	.byte	0x05
	.zero		1


	//   ....[71]....
        /*0554*/ 	.word	0x000027e0
        /*0558*/ 	.word	0x000000ff
        /*055c*/ 	.word	0x00000000
        /*0560*/ 	.short	0x010a
        /*0562*/ 	.byte	0x05
	.zero		1


	//   ....[72]....
        /*0564*/ 	.word	0x00002870
        /*0568*/ 	.word	0x000000ff
        /*056c*/ 	.word	0x00000000
        /*0570*/ 	.short	0x010a
        /*0572*/ 	.byte	0x05
	.zero		1


	//   ....[73]....
        /*0574*/ 	.word	0x00002900
        /*0578*/ 	.word	0x000000ff
        /*057c*/ 	.word	0x00000000
        /*0580*/ 	.short	0x010a
        /*0582*/ 	.byte	0x05
	.zero		1


	//   ....[74]....
        /*0584*/ 	.word	0x00002990
        /*0588*/ 	.word	0x000000ff
        /*058c*/ 	.word	0x00000000
        /*0590*/ 	.short	0x010a
        /*0592*/ 	.byte	0x05
	.zero		1


	//   ....[75]....
        /*0594*/ 	.word	0x00002a20
        /*0598*/ 	.word	0x000000ff
        /*059c*/ 	.word	0x00000000
        /*05a0*/ 	.short	0x010a
        /*05a2*/ 	.byte	0x05
	.zero		1


	//   ....[76]....
        /*05a4*/ 	.word	0x00002ab0
        /*05a8*/ 	.word	0x000000ff
        /*05ac*/ 	.word	0x00000000
        /*05b0*/ 	.short	0x010a
        /*05b2*/ 	.byte	0x05
	.zero		1


	//   ....[77]....
        /*05b4*/ 	.word	0x00002b40
        /*05b8*/ 	.word	0x000000ff
        /*05bc*/ 	.word	0x00000000
        /*05c0*/ 	.short	0x010a
        /*05c2*/ 	.byte	0x05
	.zero		1


	//   ....[78]....
        /*05c4*/ 	.word	0x00002bd0
        /*05c8*/ 	.word	0x000000ff
        /*05cc*/ 	.word	0x00000000
        /*05d0*/ 	.short	0x010a
        /*05d2*/ 	.byte	0x05
	.zero		1


	//   ....[79]....
        /*05d4*/ 	.word	0x00002c60
        /*05d8*/ 	.word	0x000000ff
        /*05dc*/ 	.word	0x00000000
        /*05e0*/ 	.short	0x010a
        /*05e2*/ 	.byte	0x05
	.zero		1


	//   ....[80]....
        /*05e4*/ 	.word	0x00002cf0
        /*05e8*/ 	.word	0x000000ff
        /*05ec*/ 	.word	0x00000000
        /*05f0*/ 	.short	0x010a
        /*05f2*/ 	.byte	0x05
	.zero		1


	//   ....[81]....
        /*05f4*/ 	.word	0x00002d90
        /*05f8*/ 	.word	0x00000000
        /*05fc*/ 	.word	0x00000000
        /*0600*/ 	.short	0x010a
        /*0602*/ 	.byte	0xff
	.zero		1


	//   ....[82]....
        /*0604*/ 	.word	0x00002eb0
        /*0608*/ 	.word	0x00000000
        /*060c*/ 	.word	0x00000190
        /*0610*/ 	.short	0x010a
        /*0612*/ 	.byte	0xff
	.zero		1


	//   ....[83]....
        /*0614*/ 	.word	0x00002f10
        /*0618*/ 	.word	0x00000004
        /*061c*/ 	.word	0x00000000
        /*0620*/ 	.short	0x0101
        /*0622*/ 	.byte	0xff
	.zero		1


	//   ....[84]....
        /*0624*/ 	.word	0x00002f30
        /*0628*/ 	.word	0x000000ff
        /*062c*/ 	.word	0x00000140
        /*0630*/ 	.short	0x010a
        /*0632*/ 	.byte	0x05
	.zero		1


	//   ....[85]....
        /*0634*/ 	.word	0x00003050
        /*0638*/ 	.word	0x00000000
        /*063c*/ 	.word	0x00000130
        /*0640*/ 	.short	0x010a
        /*0642*/ 	.byte	0xff
	.zero		1


	//   ....[86]....
        /*0644*/ 	.word	0x00003160
        /*0648*/ 	.word	0x00000000
        /*064c*/ 	.word	0x00000000
        /*0650*/ 	.short	0x0101
        /*0652*/ 	.byte	0xff
	.zero		1


	//   ....[87]....
        /*0654*/ 	.word	0x000031f0
        /*0658*/ 	.word	0x000000ff
        /*065c*/ 	.word	0x00000140
        /*0660*/ 	.short	0x0106
        /*0662*/ 	.byte	0x05
	.zero		1


	//   ....[88]....
        /*0664*/ 	.word	0x00003210
        /*0668*/ 	.word	0x000000ff
        /*066c*/ 	.word	0x00000140
        /*0670*/ 	.short	0x010a
        /*0672*/ 	.byte	0x05
	.zero		1


	//   ....[89]....
        /*0674*/ 	.word	0x000032a0
        /*0678*/ 	.word	0x000000ff
        /*067c*/ 	.word	0x00000140
        /*0680*/ 	.short	0x0106
        /*0682*/ 	.byte	0x04
	.zero		1


	//   ....[90]....
        /*0684*/ 	.word	0x000032e0
        /*0688*/ 	.word	0x00000000
        /*068c*/ 	.word	0x00000140
        /*0690*/ 	.short	0x010a
        /*0692*/ 	.byte	0xff
	.zero		1


	//   ....[91]....
        /*0694*/ 	.word	0x000037e0
        /*0698*/ 	.word	0x00000000
        /*069c*/ 	.word	0x00000130
        /*06a0*/ 	.short	0x010a
        /*06a2*/ 	.byte	0xff
	.zero		1


	//   ....[92]....
        /*06a4*/ 	.word	0x000038f0
        /*06a8*/ 	.word	0x00000003
        /*06ac*/ 	.word	0x00000000
        /*06b0*/ 	.short	0x0101
        /*06b2*/ 	.byte	0xff
	.zero		1


	//   ....[93]....
        /*06b4*/ 	.word	0x00003900
        /*06b8*/ 	.word	0x000000ff
        /*06bc*/ 	.word	0x00000000
        /*06c0*/ 	.short	0x010a
        /*06c2*/ 	.byte	0x04
	.zero		1


	//   ....[94]....
        /*06c4*/ 	.word	0x00003920
        /*06c8*/ 	.word	0x000000ff
        /*06cc*/ 	.word	0x00000170
        /*06d0*/ 	.short	0x010a
        /*06d2*/ 	.byte	0x08
	.zero		1


	//   ....[95]....
        /*06d4*/ 	.word	0x000039f0
        /*06d8*/ 	.word	0x000000ff
        /*06dc*/ 	.word	0x00000000
        /*06e0*/ 	.short	0x010a
        /*06e2*/ 	.byte	0x07
	.zero		1


	//   ....[96]....
        /*06e4*/ 	.word	0x00003b30
        /*06e8*/ 	.word	0x000000ff
        /*06ec*/ 	.word	0x00000000
        /*06f0*/ 	.short	0x010a
        /*06f2*/ 	.byte	0x04
	.zero		1


	//   ....[97]....
        /*06f4*/ 	.word	0x00003d20
        /*06f8*/ 	.word	0x000000ff
        /*06fc*/ 	.word	0x00000000
        /*0700*/ 	.short	0x010a
        /*0702*/ 	.byte	0x05
	.zero		1


	//   ....[98]....
        /*0704*/ 	.word	0x00003db0
        /*0708*/ 	.word	0x000000ff
        /*070c*/ 	.word	0x00000000
        /*0710*/ 	.short	0x010a
        /*0712*/ 	.byte	0x05
	.zero		1


	//   ....[99]....
        /*0714*/ 	.word	0x00003e40
        /*0718*/ 	.word	0x000000ff
        /*071c*/ 	.word	0x00000000
        /*0720*/ 	.short	0x010a
        /*0722*/ 	.byte	0x05
	.zero		1


	//   ....[100]....
        /*0724*/ 	.word	0x00003ed0
        /*0728*/ 	.word	0x000000ff
        /*072c*/ 	.word	0x00000000
        /*0730*/ 	.short	0x010a
        /*0732*/ 	.byte	0x07
	.zero		1


	//   ....[101]....
        /*0734*/ 	.word	0x00004310
        /*0738*/ 	.word	0x00000000
        /*073c*/ 	.word	0x00000130
        /*0740*/ 	.short	0x010a
        /*0742*/ 	.byte	0xff
	.zero		1


	//   ....[102]....
        /*0744*/ 	.word	0x00004400
        /*0748*/ 	.word	0x00000000
        /*074c*/ 	.word	0x00000000
        /*0750*/ 	.short	0x0101
        /*0752*/ 	.byte	0xff
	.zero		1


	//   ....[103]....
        /*0754*/ 	.word	0x00004720
        /*0758*/ 	.word	0x000000ff
        /*075c*/ 	.word	0x00000128
        /*0760*/ 	.short	0x010a
        /*0762*/ 	.byte	0x06
	.zero		1


	//   ....[104]....
        /*0764*/ 	.word	0x000048a0
        /*0768*/ 	.word	0x000000ff
        /*076c*/ 	.word	0x00000118
        /*0770*/ 	.short	0x010a
        /*0772*/ 	.byte	0x06
	.zero		1


	//   ....[105]....
        /*0774*/ 	.word	0x00004bd0
        /*0778*/ 	.word	0x000000ff
        /*077c*/ 	.word	0x00000110
        /*0780*/ 	.short	0x010b
        /*0782*/ 	.byte	0x06
	.zero		1


	//   ....[106]....
        /*0784*/ 	.word	0x00004bf0
        /*0788*/ 	.word	0x000000ff
        /*078c*/ 	.word	0x00000000
        /*0790*/ 	.short	0x0101
        /*0792*/ 	.byte	0x25
	.zero		1


	//   ....[107]....
        /*0794*/ 	.word	0x00004c30
        /*0798*/ 	.word	0x00000000
        /*079c*/ 	.word	0x00000118
        /*07a0*/ 	.short	0x010a
        /*07a2*/ 	.byte	0xff
	.zero		1


	//   ....[108]....
        /*07a4*/ 	.word	0x00004f60
        /*07a8*/ 	.word	0x00000000
        /*07ac*/ 	.word	0x00000130
        /*07b0*/ 	.short	0x010a
        /*07b2*/ 	.byte	0xff
	.zero		1


	//   ....[109]....
        /*07b4*/ 	.word	0x00005070
        /*07b8*/ 	.word	0x00000000
        /*07bc*/ 	.word	0x00000000
        /*07c0*/ 	.short	0x0101
        /*07c2*/ 	.byte	0xff
	.zero		1


	//   ....[110]....
        /*07c4*/ 	.word	0x00005a10
        /*07c8*/ 	.word	0x000000ff
        /*07cc*/ 	.word	0x00000110
        /*07d0*/ 	.short	0x010a
        /*07d2*/ 	.byte	0x2b
	.zero		1


	//   ....[111]....
        /*07d4*/ 	.word	0x00005a20
        /*07d8*/ 	.word	0x0000009c
        /*07dc*/ 	.word	0x00000150
        /*07e0*/ 	.short	0x010a
        /*07e2*/ 	.byte	0xff
	.zero		1


	//   ....[112]....
        /*07e4*/ 	.word	0x00005bb0
        /*07e8*/ 	.word	0x000000ff
        /*07ec*/ 	.word	0x00000110
        /*07f0*/ 	.short	0x010a
        /*07f2*/ 	.byte	0x2b
	.zero		1


	//   ....[113]....
        /*07f4*/ 	.word	0x00005cb0
        /*07f8*/ 	.word	0x000000ff
        /*07fc*/ 	.word	0x00000000
        /*0800*/ 	.short	0x0101
        /*0802*/ 	.byte	0x04
	.zero		1


	//   ....[114]....
        /*0804*/ 	.word	0x00005d10
        /*0808*/ 	.word	0x0000009c
        /*080c*/ 	.word	0x00000150
        /*0810*/ 	.short	0x010a
        /*0812*/ 	.byte	0xff
	.zero		1


	//   ....[115]....
        /*0814*/ 	.word	0x000060d0
        /*0818*/ 	.word	0x000000ff
        /*081c*/ 	.word	0x00000000
        /*0820*/ 	.short	0x0101
        /*0822*/ 	.byte	0x05
	.zero		1


	//   ....[116]....
        /*0824*/ 	.word	0x00007180
        /*0828*/ 	.word	0x00000003
        /*082c*/ 	.word	0x000001a0
        /*0830*/ 	.short	0x010a
        /*0832*/ 	.byte	0xff
	.zero		1


	//   ....[117]....
        /*0834*/ 	.word	0x000071e0
        /*0838*/ 	.word	0x00000002
        /*083c*/ 	.word	0x00000088
        /*0840*/ 	.short	0x010a
        /*0842*/ 	.byte	0xff
	.zero		1


	//   ....[118]....
        /*0844*/ 	.word	0x00007240
        /*0848*/ 	.word	0x00000002
        /*084c*/ 	.word	0x00000088
        /*0850*/ 	.short	0x010a
        /*0852*/ 	.byte	0xff
	.zero		1


	//   ....[119]....
        /*0854*/ 	.word	0x00007290
        /*0858*/ 	.word	0x00000002
        /*085c*/ 	.word	0x00000130
        /*0860*/ 	.short	0x010a
        /*0862*/ 	.byte	0xff
	.zero		1


	//   ....[120]....
        /*0864*/ 	.word	0x000072f0
        /*0868*/ 	.word	0x00000000
        /*086c*/ 	.word	0x00000000
        /*0870*/ 	.short	0x010a
        /*0872*/ 	.byte	0xff
	.zero		1


	//   ....[121]....
        /*0874*/ 	.word	0x00007350
        /*0878*/ 	.word	0x00000000
        /*087c*/ 	.word	0x00000000
        /*0880*/ 	.short	0x010a
        /*0882*/ 	.byte	0xff
	.zero		1


	//   ....[122]....
        /*0884*/ 	.word	0x000073b0
        /*0888*/ 	.word	0x00000000
        /*088c*/ 	.word	0x00000000
        /*0890*/ 	.short	0x010a
        /*0892*/ 	.byte	0xff
	.zero		1


	//   ....[123]....
        /*0894*/ 	.word	0x00007410
        /*0898*/ 	.word	0x00000000
        /*089c*/ 	.word	0x00000000
        /*08a0*/ 	.short	0x010a
        /*08a2*/ 	.byte	0xff
	.zero		1


	//   ....[124]....
        /*08a4*/ 	.word	0x00007470
        /*08a8*/ 	.word	0x00000000
        /*08ac*/ 	.word	0x00000000
        /*08b0*/ 	.short	0x010a
        /*08b2*/ 	.byte	0xff
	.zero		1


	//   ....[125]....
        /*08b4*/ 	.word	0x000074d0
        /*08b8*/ 	.word	0x00000000
        /*08bc*/ 	.word	0x00000000
        /*08c0*/ 	.short	0x010a
        /*08c2*/ 	.byte	0xff
	.zero		1


	//   ....[126]....
        /*08c4*/ 	.word	0x00007530
        /*08c8*/ 	.word	0x00000000
        /*08cc*/ 	.word	0x00000000
        /*08d0*/ 	.short	0x010a
        /*08d2*/ 	.byte	0xff
	.zero		1


	//   ....[127]....
        /*08d4*/ 	.word	0x00007590
        /*08d8*/ 	.word	0x00000000
        /*08dc*/ 	.word	0x00000000
        /*08e0*/ 	.short	0x010a
        /*08e2*/ 	.byte	0xff
	.zero		1


	//   ....[128]....
        /*08e4*/ 	.word	0x000075f0
        /*08e8*/ 	.word	0x00000000
        /*08ec*/ 	.word	0x00000000
        /*08f0*/ 	.short	0x010a
        /*08f2*/ 	.byte	0xff
	.zero		1


	//   ....[129]....
        /*08f4*/ 	.word	0x00007650
        /*08f8*/ 	.word	0x00000000
        /*08fc*/ 	.word	0x00000000
        /*0900*/ 	.short	0x010a
        /*0902*/ 	.byte	0xff
	.zero		1


	//   ....[130]....
        /*0904*/ 	.word	0x000076b0
        /*0908*/ 	.word	0x00000000
        /*090c*/ 	.word	0x00000000
        /*0910*/ 	.short	0x010a
        /*0912*/ 	.byte	0xff
	.zero		1


	//   ....[131]....
        /*0914*/ 	.word	0x00007710
        /*0918*/ 	.word	0x00000000
        /*091c*/ 	.word	0x00000000
        /*0920*/ 	.short	0x010a
        /*0922*/ 	.byte	0xff
	.zero		1


	//   ....[132]....
        /*0924*/ 	.word	0x00007770
        /*0928*/ 	.word	0x00000000
        /*092c*/ 	.word	0x00000000
        /*0930*/ 	.short	0x010a
        /*0932*/ 	.byte	0xff
	.zero		1


	//   ....[133]....
        /*0934*/ 	.word	0x000077d0
        /*0938*/ 	.word	0x00000000
        /*093c*/ 	.word	0x00000000
        /*0940*/ 	.short	0x010a
        /*0942*/ 	.byte	0xff
	.zero		1


	//   ....[134]....
        /*0944*/ 	.word	0x00007830
        /*0948*/ 	.word	0x00000000
        /*094c*/ 	.word	0x00000000
        /*0950*/ 	.short	0x010a
        /*0952*/ 	.byte	0xff
	.zero		1


	//   ....[135]....
        /*0954*/ 	.word	0x00007890
        /*0958*/ 	.word	0x00000000
        /*095c*/ 	.word	0x00000000
        /*0960*/ 	.short	0x010a
        /*0962*/ 	.byte	0xff
	.zero		1


	//   ....[136]....
        /*0964*/ 	.word	0x000078e0
        /*0968*/ 	.word	0x00000000
        /*096c*/ 	.word	0x00000190
        /*0970*/ 	.short	0x010a
        /*0972*/ 	.byte	0xff
	.zero		1


	//   ....[137]....
        /*0974*/ 	.word	0x00007940
        /*0978*/ 	.word	0x00000000
        /*097c*/ 	.word	0x00000140
        /*0980*/ 	.short	0x010a
        /*0982*/ 	.byte	0xff
	.zero		1


	//   ....[138]....
        /*0984*/ 	.word	0x00007990
        /*0988*/ 	.word	0x00000000
        /*098c*/ 	.word	0x00000130
        /*0990*/ 	.short	0x010a
        /*0992*/ 	.byte	0xff
	.zero		1


	//   ....[139]....
        /*0994*/ 	.word	0x000079f0
        /*0998*/ 	.word	0x00000000
        /*099c*/ 	.word	0x00000140
        /*09a0*/ 	.short	0x010a
        /*09a2*/ 	.byte	0xff
	.zero		1


	//   ....[140]....
        /*09a4*/ 	.word	0x00007a40
        /*09a8*/ 	.word	0x00000000
        /*09ac*/ 	.word	0x00000130
        /*09b0*/ 	.short	0x010a
        /*09b2*/ 	.byte	0xff
	.zero		1


	//   ....[141]....
        /*09b4*/ 	.word	0x00007aa0
        /*09b8*/ 	.word	0x00000003
        /*09bc*/ 	.word	0x00000170
        /*09c0*/ 	.short	0x010a
        /*09c2*/ 	.byte	0xff
	.zero		1


	//   ....[142]....
        /*09c4*/ 	.word	0x00007b00
        /*09c8*/ 	.word	0x00000000
        /*09cc*/ 	.word	0x00000000
        /*09d0*/ 	.short	0x010a
        /*09d2*/ 	.byte	0xff
	.zero		1


	//   ....[143]....
        /*09d4*/ 	.word	0x00007b60
        /*09d8*/ 	.word	0x00000000
        /*09dc*/ 	.word	0x00000000
        /*09e0*/ 	.short	0x010a
        /*09e2*/ 	.byte	0xff
	.zero		1


	//   ....[144]....
        /*09e4*/ 	.word	0x00007bc0
        /*09e8*/ 	.word	0x00000000
        /*09ec*/ 	.word	0x00000000
        /*09f0*/ 	.short	0x010a
        /*09f2*/ 	.byte	0xff
	.zero		1


	//   ....[145]....
        /*09f4*/ 	.word	0x00007c20
        /*09f8*/ 	.word	0x00000000
        /*09fc*/ 	.word	0x00000000
        /*0a00*/ 	.short	0x010a
        /*0a02*/ 	.byte	0xff
	.zero		1


	//   ....[146]....
        /*0a04*/ 	.word	0x00007c80
        /*0a08*/ 	.word	0x00000000
        /*0a0c*/ 	.word	0x00000000
        /*0a10*/ 	.short	0x010a
        /*0a12*/ 	.byte	0xff
	.zero		1


	//   ....[147]....
        /*0a14*/ 	.word	0x00007cd0
        /*0a18*/ 	.word	0x00000000
        /*0a1c*/ 	.word	0x00000130
        /*0a20*/ 	.short	0x010a
        /*0a22*/ 	.byte	0xff
	.zero		1


	//   ....[148]....
        /*0a24*/ 	.word	0x00007d30
        /*0a28*/ 	.word	0x00000000
        /*0a2c*/ 	.word	0x00000128
        /*0a30*/ 	.short	0x010a
        /*0a32*/ 	.byte	0xff
	.zero		1


	//   ....[149]....
        /*0a34*/ 	.word	0x00007d90
        /*0a38*/ 	.word	0x00000003
        /*0a3c*/ 	.word	0x00000118
        /*0a40*/ 	.short	0x010a
        /*0a42*/ 	.byte	0xff
	.zero		1


	//   ....[150]....
        /*0a44*/ 	.word	0x00007de0
        /*0a48*/ 	.word	0x00000000
        /*0a4c*/ 	.word	0x00000130
        /*0a50*/ 	.short	0x010a
        /*0a52*/ 	.byte	0xff
	.zero		1


	//   ....[151]....
        /*0a54*/ 	.word	0x00007e40
        /*0a58*/ 	.word	0x00000000
        /*0a5c*/ 	.word	0x00000110
        /*0a60*/ 	.short	0x010a
        /*0a62*/ 	.byte	0xff
	.zero		1


	//   ....[152]....
        /*0a64*/ 	.word	0x00007e90
        /*0a68*/ 	.word	0x0000009c
        /*0a6c*/ 	.word	0x00000150
        /*0a70*/ 	.short	0x010a
        /*0a72*/ 	.byte	0xff
	.zero		1


	//----- nvinfo : EIATTR_NUM_MBARRIERS
	.align		4
.L_47:
        /*0a74*/ 	.byte	0x03, 0x38
        /*0a76*/ 	.short	0x0036


	//----- nvinfo : EIATTR_EXIT_INSTR_OFFSETS
	.align		4
        /*0a78*/ 	.byte	0x04, 0x1c
        /*0a7a*/ 	.short	(.L_49 - .L_48)


	//   ....[0]....
.L_48:
        /*0a7c*/ 	.word	0x00002dc0


	//   ....[1]....
        /*0a80*/ 	.word	0x000032b0


	//   ....[2]....
        /*0a84*/ 	.word	0x00003310


	//   ....[3]....
        /*0a88*/ 	.word	0x00004130


	//   ....[4]....
        /*0a8c*/ 	.word	0x00004c60


	//   ....[5]....
        /*0a90*/ 	.word	0x00004ca0


	//   ....[6]....
        /*0a94*/ 	.word	0x00007170


	//----- nvinfo : EIATTR_MAX_THREADS
	.align		4
.L_49:
        /*0a98*/ 	.byte	0x04, 0x05
        /*0a9a*/ 	.short	(.L_51 - .L_50)
.L_50:
        /*0a9c*/ 	.word	0x00000100
        /*0aa0*/ 	.word	0x00000001
        /*0aa4*/ 	.word	0x00000001


	//----- nvinfo : EIATTR_CRS_STACK_SIZE
	.align		4
.L_51:
        /*0aa8*/ 	.byte	0x04, 0x1e
        /*0aaa*/ 	.short	(.L_53 - .L_52)
.L_52:
        /*0aac*/ 	.word	0x00000000


	//----- nvinfo : EIATTR_CBANK_PARAM_SIZE
	.align		4
.L_53:
        /*0ab0*/ 	.byte	0x03, 0x19
        /*0ab2*/ 	.short	0x0800


	//----- nvinfo : EIATTR_PARAM_CBANK
	.align		4
        /*0ab4*/ 	.byte	0x04, 0x0a
        /*0ab6*/ 	.short	(.L_55 - .L_54)
	.align		4
.L_54:
        /*0ab8*/ 	.word	index@(.nv.constant0._ZN7cutlass13device_kernelINS_4gemm6kernel13GemmUniversalIN4cute5tupleIJiiiiEEENS1_10collective13CollectiveMmaINS1_35MainloopSm100TmaUmmaWarpSpecializedILi17ELi2ELi4ENS5_IJNS4_1CILi1EEESB_SB_EEEEENS5_IJNSA_ILi128EEENSA_ILi64EEESF_EEENS_12float_e5m2_tENS5_IJlSB_lEEESH_SI_NS4_8TiledMMAINS4_8MMA_AtomIJNS4_10MMA_TraitsINS4_19SM100_MMA_F8F6F4_SSEJSH_SH_fSE_SF_NS4_17integral_constantINS4_4UMMA5MajorELSP_0EEESQ_NSN_INSO_7ScaleInELSR_0EEESS_EEEEEENS4_6LayoutISC_NS5_IJNSA_ILi0EEESW_SW_EEEEENS5_IJNS4_10UnderscoreESZ_SZ_EEEEENS4_13SM90_TMA_LOADENS4_14ComposedLayoutINS4_7SwizzleILi2ELi4ELi3EEENS4_18smem_ptr_flag_bitsILi8EEENSV_INS5_IJNSA_ILi8EEESF_EEENS5_IJSF_SB_EEEEEEEvNS4_8identityES12_S1C_vS1D_EENS_8epilogue10collective18CollectiveEpilogueINS1F_23Sm100TmaWarpSpecializedILi1ELi1ELi64ELb0ELb0EEEJSG_NS5_IJNSV_ISE_SB_EENSV_ISF_SB_EEEEESH_SI_SH_SI_NS1F_6fusion15FusionCallbacksIS1J_NS1N_17LinearCombinationISH_fSH_fLNS_15FloatRoundStyleE2EEESG_S1M_JEEENS4_5SM1004TMEM4LOAD26SM100_TMEM_LOAD_32dp32b64xES12_S1C_NS4_39AutoVectorizingCopyWithAssumedAlignmentILi128EEENS4_14SM90_TMA_STOREES1C_S1Y_S1Y_EEEvvEEEEvNT_6ParamsE)
        /*0abc*/ 	.short	0x0380
        /*0abe*/ 	.short	0x0800


	//----- nvinfo : EIATTR_SW_WAR
	.align		4
.L_55:
        /*0ac0*/ 	.byte	0x04, 0x36
        /*0ac2*/ 	.short	(.L_57 - .L_56)
.L_56:
        /*0ac4*/ 	.word	0x00000008
.L_57:


//--------------------- .nv.callgraph             --------------------------
	.section	.nv.callgraph,"",@"SHT_CUDA_CALLGRAPH"
	.align	4
	.sectionentsize	8
	.align		4
        /*0000*/ 	.word	0x00000000
	.align		4
        /*0004*/ 	.word	0xffffffff
	.align		4
        /*0008*/ 	.word	index@(_ZN7cutlass13device_kernelINS_4gemm6kernel13GemmUniversalIN4cute5tupleIJiiiiEEENS1_10collective13CollectiveMmaINS1_35MainloopSm100TmaUmmaWarpSpecializedILi17ELi2ELi4ENS5_IJNS4_1CILi1EEESB_SB_EEEEENS5_IJNSA_ILi128EEENSA_ILi64EEESF_EEENS_12float_e5m2_tENS5_IJlSB_lEEESH_SI_NS4_8TiledMMAINS4_8MMA_AtomIJNS4_10MMA_TraitsINS4_19SM100_MMA_F8F6F4_SSEJSH_SH_fSE_SF_NS4_17integral_constantINS4_4UMMA5MajorELSP_0EEESQ_NSN_INSO_7ScaleInELSR_0EEESS_EEEEEENS4_6LayoutISC_NS5_IJNSA_ILi0EEESW_SW_EEEEENS5_IJNS4_10UnderscoreESZ_SZ_EEEEENS4_13SM90_TMA_LOADENS4_14ComposedLayoutINS4_7SwizzleILi2ELi4ELi3EEENS4_18smem_ptr_flag_bitsILi8EEENSV_INS5_IJNSA_ILi8EEESF_EEENS5_IJSF_SB_EEEEEEEvNS4_8identityES12_S1C_vS1D_EENS_8epilogue10collective18CollectiveEpilogueINS1F_23Sm100TmaWarpSpecializedILi1ELi1ELi64ELb0ELb0EEEJSG_NS5_IJNSV_ISE_SB_EENSV_ISF_SB_EEEEESH_SI_SH_SI_NS1F_6fusion15FusionCallbacksIS1J_NS1N_17LinearCombinationISH_fSH_fLNS_15FloatRoundStyleE2EEESG_S1M_JEEENS4_5SM1004TMEM4LOAD26SM100_TMEM_LOAD_32dp32b64xES12_S1C_NS4_39AutoVectorizingCopyWithAssumedAlignmentILi128EEENS4_14SM90_TMA_STOREES1C_S1Y_S1Y_EEEvvEEEEvNT_6ParamsE)
	.align		4
        /*000c*/ 	.word	index@(__assertfail)
	.align		4
        /*0010*/ 	.word	0x00000000
	.align		4
        /*0014*/ 	.word	0xfffffffe
	.align		4
        /*0018*/ 	.word	0x00000000
	.align		4
        /*001c*/ 	.word	0xfffffffd
	.align		4
        /*0020*/ 	.word	0x00000000
	.align		4
        /*0024*/ 	.word	0xfffffffc


//--------------------- .nv.constant4             --------------------------
	.section	.nv.constant4,"a",@progbits
	.align	8
	.align		8
.nv.constant4:
        /*0000*/ 	.dword	__assertfail
	.align		8
        /*0008*/ 	.dword	__unnamed_1
	.align		8
        /*0010*/ 	.dword	__unnamed_2
	.align		8
        /*0018*/ 	.dword	_ZN40_INTERNAL_d007c846_4_k_cu_9a5581b0_291864cuda3std3__45__cpo5beginE
	.align		8
        /*0020*/ 	.dword	_ZN40_INTERNAL_d007c846_4_k_cu_9a5581b0_291864cuda3std3__45__cpo3endE
	.align		8
        /*0028*/ 	.dword	_ZN40_INTERNAL_d007c846_4_k_cu_9a5581b0_291864cuda3std3__45__cpo6cbeginE
	.align		8
        /*0030*/ 	.dword	_ZN40_INTERNAL_d007c846_4_k_cu_9a5581b0_291864cuda3std3__45__cpo4cendE
	.align		8
        /*0038*/ 	.dword	_ZN40_INTERNAL_d007c846_4_k_cu_9a5581b0_291864cuda3std3__442_GLOBAL__N__d007c846_4_k_cu_9a5581b0_291866ignoreE
	.align		8
        /*0040*/ 	.dword	_ZN40_INTERNAL_d007c846_4_k_cu_9a5581b0_291864cuda3std3__419piecewise_constructE
	.align		8
        /*0048*/ 	.dword	_ZN40_INTERNAL_d007c846_4_k_cu_9a5581b0_291864cuda3std3__48in_placeE
	.align		8
        /*0050*/ 	.dword	_ZN40_INTERNAL_d007c846_4_k_cu_9a5581b0_291864cuda3std6ranges3__45__cpo4swapE
	.align		8
        /*0058*/ 	.dword	_ZN40_INTERNAL_d007c846_4_k_cu_9a5581b0_291864cuda3std6ranges3__45__cpo9iter_moveE
	.align		8
        /*0060*/ 	.dword	_ZN40_INTERNAL_d007c846_4_k_cu_9a5581b0_291864cute7productE
	.align		8
        /*0068*/ 	.dword	_ZN40_INTERNAL_d007c846_4_k_cu_9a5581b0_291864cute1_E
	.align		8
        /*0070*/ 	.dword	$str$25
	.align		8
        /*0078*/ 	.dword	$str$26
	.align		8
        /*0080*/ 	.dword	$str$27
	.align		8
        /*0088*/ 	.dword	$str$28


//--------------------- .text._ZN7cutlass13device_kernelINS_4gemm6kernel13GemmUniversalIN4cute5tupleIJiiiiEEENS1_10collective13CollectiveMmaINS1_35MainloopSm100TmaUmmaWarpSpecializedILi17ELi2ELi4ENS5_IJNS4_1CILi1EEESB_SB_EEEEENS5_IJNSA_ILi128EEENSA_ILi64EEESF_EEENS_12float_e5m2_tENS5_IJlSB_lEEESH_SI_NS4_8TiledMMAINS4_8MMA_AtomIJNS4_10MMA_TraitsINS4_19SM100_MMA_F8F6F4_SSEJSH_SH_fSE_SF_NS4_17integral_constantINS4_4UMMA5MajorELSP_0EEESQ_NSN_INSO_7ScaleInELSR_0EEESS_EEEEEENS4_6LayoutISC_NS5_IJNSA_ILi0EEESW_SW_EEEEENS5_IJNS4_10UnderscoreESZ_SZ_EEEEENS4_13SM90_TMA_LOADENS4_14ComposedLayoutINS4_7SwizzleILi2ELi4ELi3EEENS4_18smem_ptr_flag_bitsILi8EEENSV_INS5_IJNSA_ILi8EEESF_EEENS5_IJSF_SB_EEEEEEEvNS4_8identityES12_S1C_vS1D_EENS_8epilogue10collective18CollectiveEpilogueINS1F_23Sm100TmaWarpSpecializedILi1ELi1ELi64ELb0ELb0EEEJSG_NS5_IJNSV_ISE_SB_EENSV_ISF_SB_EEEEESH_SI_SH_SI_NS1F_6fusion15FusionCallbacksIS1J_NS1N_17LinearCombinationISH_fSH_fLNS_15FloatRoundStyleE2EEESG_S1M_JEEENS4_5SM1004TMEM4LOAD26SM100_TMEM_LOAD_32dp32b64xES12_S1C_NS4_39AutoVectorizingCopyWithAssumedAlignmentILi128EEENS4_14SM90_TMA_STOREES1C_S1Y_S1Y_EEEvvEEEEvNT_6ParamsE --------------------------
	.section	.text._ZN7cutlass13device_kernelINS_4gemm6kernel13GemmUniversalIN4cute5tupleIJiiiiEEENS1_10collective13CollectiveMmaINS1_35MainloopSm100TmaUmmaWarpSpecializedILi17ELi2ELi4ENS5_IJNS4_1CILi1EEESB_SB_EEEEENS5_IJNSA_ILi128EEENSA_ILi64EEESF_EEENS_12float_e5m2_tENS5_IJlSB_lEEESH_SI_NS4_8TiledMMAINS4_8MMA_AtomIJNS4_10MMA_TraitsINS4_19SM100_MMA_F8F6F4_SSEJSH_SH_fSE_SF_NS4_17integral_constantINS4_4UMMA5MajorELSP_0EEESQ_NSN_INSO_7ScaleInELSR_0EEESS_EEEEEENS4_6LayoutISC_NS5_IJNSA_ILi0EEESW_SW_EEEEENS5_IJNS4_10UnderscoreESZ_SZ_EEEEENS4_13SM90_TMA_LOADENS4_14ComposedLayoutINS4_7SwizzleILi2ELi4ELi3EEENS4_18smem_ptr_flag_bitsILi8EEENSV_INS5_IJNSA_ILi8EEESF_EEENS5_IJSF_SB_EEEEEEEvNS4_8identityES12_S1C_vS1D_EENS_8epilogue10collective18CollectiveEpilogueINS1F_23Sm100TmaWarpSpecializedILi1ELi1ELi64ELb0ELb0EEEJSG_NS5_IJNSV_ISE_SB_EENSV_ISF_SB_EEEEESH_SI_SH_SI_NS1F_6fusion15FusionCallbacksIS1J_NS1N_17LinearCombinationISH_fSH_fLNS_15FloatRoundStyleE2EEESG_S1M_JEEENS4_5SM1004TMEM4LOAD26SM100_TMEM_LOAD_32dp32b64xES12_S1C_NS4_39AutoVectorizingCopyWithAssumedAlignmentILi128EEENS4_14SM90_TMA_STOREES1C_S1Y_S1Y_EEEvvEEEEvNT_6ParamsE,"ax",@progbits
	.align	128
.text._ZN7cutlass13device_kernelINS_4gemm6kernel13GemmUniversalIN4cute5tupleIJiiiiEEENS1_10collective13CollectiveMmaINS1_35MainloopSm100TmaUmmaWarpSpecializedILi17ELi2ELi4ENS5_IJNS4_1CILi1EEESB_SB_EEEEENS5_IJNSA_ILi128EEENSA_ILi64EEESF_EEENS_12float_e5m2_tENS5_IJlSB_lEEESH_SI_NS4_8TiledMMAINS4_8MMA_AtomIJNS4_10MMA_TraitsINS4_19SM100_MMA_F8F6F4_SSEJSH_SH_fSE_SF_NS4_17integral_constantINS4_4UMMA5MajorELSP_0EEESQ_NSN_INSO_7ScaleInELSR_0EEESS_EEEEEENS4_6LayoutISC_NS5_IJNSA_ILi0EEESW_SW_EEEEENS5_IJNS4_10UnderscoreESZ_SZ_EEEEENS4_13SM90_TMA_LOADENS4_14ComposedLayoutINS4_7SwizzleILi2ELi4ELi3EEENS4_18smem_ptr_flag_bitsILi8EEENSV_INS5_IJNSA_ILi8EEESF_EEENS5_IJSF_SB_EEEEEEEvNS4_8identityES12_S1C_vS1D_EENS_8epilogue10collective18CollectiveEpilogueINS1F_23Sm100TmaWarpSpecializedILi1ELi1ELi64ELb0ELb0EEEJSG_NS5_IJNSV_ISE_SB_EENSV_ISF_SB_EEEEESH_SI_SH_SI_NS1F_6fusion15FusionCallbacksIS1J_NS1N_17LinearCombinationISH_fSH_fLNS_15FloatRoundStyleE2EEESG_S1M_JEEENS4_5SM1004TMEM4LOAD26SM100_TMEM_LOAD_32dp32b64xES12_S1C_NS4_39AutoVectorizingCopyWithAssumedAlignmentILi128EEENS4_14SM90_TMA_STOREES1C_S1Y_S1Y_EEEvvEEEEvNT_6ParamsE:
        .type           _ZN7cutlass13device_kernelINS_4gemm6kernel13GemmUniversalIN4cute5tupleIJiiiiEEENS1_10collective13CollectiveMmaINS1_35MainloopSm100TmaUmmaWarpSpecializedILi17ELi2ELi4ENS5_IJNS4_1CILi1EEESB_SB_EEEEENS5_IJNSA_ILi128EEENSA_ILi64EEESF_EEENS_12float_e5m2_tENS5_IJlSB_lEEESH_SI_NS4_8TiledMMAINS4_8MMA_AtomIJNS4_10MMA_TraitsINS4_19SM100_MMA_F8F6F4_SSEJSH_SH_fSE_SF_NS4_17integral_constantINS4_4UMMA5MajorELSP_0EEESQ_NSN_INSO_7ScaleInELSR_0EEESS_EEEEEENS4_6LayoutISC_NS5_IJNSA_ILi0EEESW_SW_EEEEENS5_IJNS4_10UnderscoreESZ_SZ_EEEEENS4_13SM90_TMA_LOADENS4_14ComposedLayoutINS4_7SwizzleILi2ELi4ELi3EEENS4_18smem_ptr_flag_bitsILi8EEENSV_INS5_IJNSA_ILi8EEESF_EEENS5_IJSF_SB_EEEEEEEvNS4_8identityES12_S1C_vS1D_EENS_8epilogue10collective18CollectiveEpilogueINS1F_23Sm100TmaWarpSpecializedILi1ELi1ELi64ELb0ELb0EEEJSG_NS5_IJNSV_ISE_SB_EENSV_ISF_SB_EEEEESH_SI_SH_SI_NS1F_6fusion15FusionCallbacksIS1J_NS1N_17LinearCombinationISH_fSH_fLNS_15FloatRoundStyleE2EEESG_S1M_JEEENS4_5SM1004TMEM4LOAD26SM100_TMEM_LOAD_32dp32b64xES12_S1C_NS4_39AutoVectorizingCopyWithAssumedAlignmentILi128EEENS4_14SM90_TMA_STOREES1C_S1Y_S1Y_EEEvvEEEEvNT_6ParamsE,@function
        .size           _ZN7cutlass13device_kernelINS_4gemm6kernel13GemmUniversalIN4cute5tupleIJiiiiEEENS1_10collective13CollectiveMmaINS1_35MainloopSm100TmaUmmaWarpSpecializedILi17ELi2ELi4ENS5_IJNS4_1CILi1EEESB_SB_EEEEENS5_IJNSA_ILi128EEENSA_ILi64EEESF_EEENS_12float_e5m2_tENS5_IJlSB_lEEESH_SI_NS4_8TiledMMAINS4_8MMA_AtomIJNS4_10MMA_TraitsINS4_19SM100_MMA_F8F6F4_SSEJSH_SH_fSE_SF_NS4_17integral_constantINS4_4UMMA5MajorELSP_0EEESQ_NSN_INSO_7ScaleInELSR_0EEESS_EEEEEENS4_6LayoutISC_NS5_IJNSA_ILi0EEESW_SW_EEEEENS5_IJNS4_10UnderscoreESZ_SZ_EEEEENS4_13SM90_TMA_LOADENS4_14ComposedLayoutINS4_7SwizzleILi2ELi4ELi3EEENS4_18smem_ptr_flag_bitsILi8EEENSV_INS5_IJNSA_ILi8EEESF_EEENS5_IJSF_SB_EEEEEEEvNS4_8identityES12_S1C_vS1D_EENS_8epilogue10collective18CollectiveEpilogueINS1F_23Sm100TmaWarpSpecializedILi1ELi1ELi64ELb0ELb0EEEJSG_NS5_IJNSV_ISE_SB_EENSV_ISF_SB_EEEEESH_SI_SH_SI_NS1F_6fusion15FusionCallbacksIS1J_NS1N_17LinearCombinationISH_fSH_fLNS_15FloatRoundStyleE2EEESG_S1M_JEEENS4_5SM1004TMEM4LOAD26SM100_TMEM_LOAD_32dp32b64xES12_S1C_NS4_39AutoVectorizingCopyWithAssumedAlignmentILi128EEENS4_14SM90_TMA_STOREES1C_S1Y_S1Y_EEEvvEEEEvNT_6ParamsE,(.L_x_168 - _ZN7cutlass13device_kernelINS_4gemm6kernel13GemmUniversalIN4cute5tupleIJiiiiEEENS1_10collective13CollectiveMmaINS1_35MainloopSm100TmaUmmaWarpSpecializedILi17ELi2ELi4ENS5_IJNS4_1CILi1EEESB_SB_EEEEENS5_IJNSA_ILi128EEENSA_ILi64EEESF_EEENS_12float_e5m2_tENS5_IJlSB_lEEESH_SI_NS4_8TiledMMAINS4_8MMA_AtomIJNS4_10MMA_TraitsINS4_19SM100_MMA_F8F6F4_SSEJSH_SH_fSE_SF_NS4_17integral_constantINS4_4UMMA5MajorELSP_0EEESQ_NSN_INSO_7ScaleInELSR_0EEESS_EEEEEENS4_6LayoutISC_NS5_IJNSA_ILi0EEESW_SW_EEEEENS5_IJNS4_10UnderscoreESZ_SZ_EEEEENS4_13SM90_TMA_LOADENS4_14ComposedLayoutINS4_7SwizzleILi2ELi4ELi3EEENS4_18smem_ptr_flag_bitsILi8EEENSV_INS5_IJNSA_ILi8EEESF_EEENS5_IJSF_SB_EEEEEEEvNS4_8identityES12_S1C_vS1D_EENS_8epilogue10collective18CollectiveEpilogueINS1F_23Sm100TmaWarpSpecializedILi1ELi1ELi64ELb0ELb0EEEJSG_NS5_IJNSV_ISE_SB_EENSV_ISF_SB_EEEEESH_SI_SH_SI_NS1F_6fusion15FusionCallbacksIS1J_NS1N_17LinearCombinationISH_fSH_fLNS_15FloatRoundStyleE2EEESG_S1M_JEEENS4_5SM1004TMEM4LOAD26SM100_TMEM_LOAD_32dp32b64xES12_S1C_NS4_39AutoVectorizingCopyWithAssumedAlignmentILi128EEENS4_14SM90_TMA_STOREES1C_S1Y_S1Y_EEEvvEEEEvNT_6ParamsE)
        .other          _ZN7cutlass13device_kernelINS_4gemm6kernel13GemmUniversalIN4cute5tupleIJiiiiEEENS1_10collective13CollectiveMmaINS1_35MainloopSm100TmaUmmaWarpSpecializedILi17ELi2ELi4ENS5_IJNS4_1CILi1EEESB_SB_EEEEENS5_IJNSA_ILi128EEENSA_ILi64EEESF_EEENS_12float_e5m2_tENS5_IJlSB_lEEESH_SI_NS4_8TiledMMAINS4_8MMA_AtomIJNS4_10MMA_TraitsINS4_19SM100_MMA_F8F6F4_SSEJSH_SH_fSE_SF_NS4_17integral_constantINS4_4UMMA5MajorELSP_0EEESQ_NSN_INSO_7ScaleInELSR_0EEESS_EEEEEENS4_6LayoutISC_NS5_IJNSA_ILi0EEESW_SW_EEEEENS5_IJNS4_10UnderscoreESZ_SZ_EEEEENS4_13SM90_TMA_LOADENS4_14ComposedLayoutINS4_7SwizzleILi2ELi4ELi3EEENS4_18smem_ptr_flag_bitsILi8EEENSV_INS5_IJNSA_ILi8EEESF_EEENS5_IJSF_SB_EEEEEEEvNS4_8identityES12_S1C_vS1D_EENS_8epilogue10collective18CollectiveEpilogueINS1F_23Sm100TmaWarpSpecializedILi1ELi1ELi64ELb0ELb0EEEJSG_NS5_IJNSV_ISE_SB_EENSV_ISF_SB_EEEEESH_SI_SH_SI_NS1F_6fusion15FusionCallbacksIS1J_NS1N_17LinearCombinationISH_fSH_fLNS_15FloatRoundStyleE2EEESG_S1M_JEEENS4_5SM1004TMEM4LOAD26SM100_TMEM_LOAD_32dp32b64xES12_S1C_NS4_39AutoVectorizingCopyWithAssumedAlignmentILi128EEENS4_14SM90_TMA_STOREES1C_S1Y_S1Y_EEEvvEEEEvNT_6ParamsE,@"STO_CUDA_ENTRY STV_DEFAULT"
_ZN7cutlass13device_kernelINS_4gemm6kernel13GemmUniversalIN4cute5tupleIJiiiiEEENS1_10collective13CollectiveMmaINS1_35MainloopSm100TmaUmmaWarpSpecializedILi17ELi2ELi4ENS5_IJNS4_1CILi1EEESB_SB_EEEEENS5_IJNSA_ILi128EEENSA_ILi64EEESF_EEENS_12float_e5m2_tENS5_IJlSB_lEEESH_SI_NS4_8TiledMMAINS4_8MMA_AtomIJNS4_10MMA_TraitsINS4_19SM100_MMA_F8F6F4_SSEJSH_SH_fSE_SF_NS4_17integral_constantINS4_4UMMA5MajorELSP_0EEESQ_NSN_INSO_7ScaleInELSR_0EEESS_EEEEEENS4_6LayoutISC_NS5_IJNSA_ILi0EEESW_SW_EEEEENS5_IJNS4_10UnderscoreESZ_SZ_EEEEENS4_13SM90_TMA_LOADENS4_14ComposedLayoutINS4_7SwizzleILi2ELi4ELi3EEENS4_18smem_ptr_flag_bitsILi8EEENSV_INS5_IJNSA_ILi8EEESF_EEENS5_IJSF_SB_EEEEEEEvNS4_8identityES12_S1C_vS1D_EENS_8epilogue10collective18CollectiveEpilogueINS1F_23Sm100TmaWarpSpecializedILi1ELi1ELi64ELb0ELb0EEEJSG_NS5_IJNSV_ISE_SB_EENSV_ISF_SB_EEEEESH_SI_SH_SI_NS1F_6fusion15FusionCallbacksIS1J_NS1N_17LinearCombinationISH_fSH_fLNS_15FloatRoundStyleE2EEESG_S1M_JEEENS4_5SM1004TMEM4LOAD26SM100_TMEM_LOAD_32dp32b64xES12_S1C_NS4_39AutoVectorizingCopyWithAssumedAlignmentILi128EEENS4_14SM90_TMA_STOREES1C_S1Y_S1Y_EEEvvEEEEvNT_6ParamsE:
[----:B------:R-:W1:Y:S01]  /*0000*/  LDC R1, c[0x0][0x37c] ;  /* 0x0000df00ff017b82 */ /* 0x000e620000000800 */
[----:B------:R-:W2:Y:S01]  /*0010*/  S2R R166, SR_TID.X ;  /* 0x0000000000a67919 */ /* 0x000ea20000002100 */
[----:B------:R-:W3:Y:S01]  /*0020*/  LDCU.64 UR4, c[0x0][0x890] ;  /* 0x00011200ff0477ac */ /* 0x000ee20008000a00 */
[----:B------:R-:W-:Y:S02]  /*0030*/  PRMT R164, RZ, 0x7610, R164 ;  /* 0x00007610ffa47816 */ /* 0x000fe400000000a4 */
[----:B------:R-:W-:Y:S01]  /*0040*/  ELECT P5, URZ, PT ;  /* 0x0000000000ff782f */ /* 0x000fe200038a0000 */
[----:B------:R-:W4:Y:S01]  /*0050*/  LDCU.64 UR40, c[0x0][0x358] ;  /* 0x00006b00ff2877ac */ /* 0x000f220008000a00 */
[----:B---3--:R-:W-:-:S04]  /*0060*/  UISETP.NE.U32.AND UP0, UPT, UR4, URZ, UPT ;  /* 0x000000ff0400728c */ /* 0x008fc8000bf05070 */
[----:B------:R-:W-:Y:S01]  /*0070*/  UISETP.NE.AND.EX UP0, UPT, UR5, URZ, UPT, UP0 ;  /* 0x000000ff0500728c */ /* 0x000fe2000bf05300 */
[----:B--2---:R-:W-:-:S05]  /*0080*/  SHF.R.U32.HI R169, RZ, 0x5, R166 ;  /* 0x00000005ffa97819 */ /* 0x004fca00000116a6 */
[----:B------:R-:W2:Y:S02]  /*0090*/  SHFL.IDX PT, R0, R169, RZ, 0x1f ;  /* 0x00001fffa9007589 */ /* 0x000ea400000e0000 */
[----:B--2---:R-:W-:Y:S01]  /*00a0*/  R2UR UR8, R0 ;  /* 0x00000000000872ca */ /* 0x004fe200000e0000 */
[----:B-1--4-:R-:W-:-:S14]  /*00b0*/  BRA.U UP0, `(.L_x_0) ;  /* 0x00000001002c7547 */ /* 0x012fdc000b800000 */
[----:B------:R-:W1:Y:S02]  /*00c0*/  LDCU.64 UR6, c[0x0][0x888] ;  /* 0x00011100ff0677ac */ /* 0x000e640008000a00 */
[----:B-1----:R-:W-:-:S04]  /*00d0*/  UISETP.NE.U32.AND UP0, UPT, UR6, URZ, UPT ;  /* 0x000000ff0600728c */ /* 0x002fc8000bf05070 */
[----:B------:R-:W-:-:S09]  /*00e0*/  UISETP.NE.AND.EX UP0, UPT, UR7, URZ, UPT, UP0 ;  /* 0x000000ff0700728c */ /* 0x000fd2000bf05300 */
[----:B------:R-:W-:Y:S05]  /*00f0*/  BRA.U !UP0, `(.L_x_1) ;  /* 0x0000000108107547 */ /* 0x000fea000b800000 */
[----:B------:R-:W1:Y:S02]  /*0100*/  LDC.64 R2, c[0x0][0x888] ;  /* 0x00022200ff027b82 */ /* 0x000e640000000a00 */
[----:B-1----:R1:W5:Y:S01]  /*0110*/  LDG.E R81, desc[UR40][R2.64] ;  /* 0x0000002802517981 */ /* 0x002362000c1e1900 */
[----:B------:R-:W-:Y:S01]  /*0120*/  HFMA2 R164, -RZ, RZ, 0, 5.9604644775390625e-08 ;  /* 0x00000001ffa47431 */ /* 0x000fe200000001ff */
[----:B------:R-:W-:Y:S05]  /*0130*/  BRA `(.L_x_0) ;  /* 0x00000000000c7947 */ /* 0x000fea0003800000 */
.L_x_1:
[----:B------:R-:W1:Y:S01]  /*0140*/  LDCU UR6, c[0x0][0x880] ;  /* 0x00011000ff0677ac */ /* 0x000e620008000800 */
[----:B------:R-:W-:Y:S01]  /*0150*/  HFMA2 R164, -RZ, RZ, 0, 5.9604644775390625e-08 ;  /* 0x00000001ffa47431 */ /* 0x000fe200000001ff */
[----:B-1----:R-:W-:-:S07]  /*0160*/  MOV R81, UR6 ;  /* 0x0000000600517c02 */ /* 0x002fce0008000f00 */
.L_x_0:
[----:B------:R-:W2:Y:S02]  /*0170*/  LDCU.64 UR6, c[0x0][0x8b0] ;  /* 0x00011600ff0677ac */ /* 0x000ea40008000a00 */
[----:B--2---:R-:W-:-:S04]  /*0180*/  UISETP.NE.U32.AND UP0, UPT, UR6, URZ, UPT ;  /* 0x000000ff0600728c */ /* 0x004fc8000bf05070 */
[----:B------:R-:W-:-:S09]  /*0190*/  UISETP.NE.AND.EX UP0, UPT, UR7, URZ, UPT, UP0 ;  /* 0x000000ff0700728c */ /* 0x000fd2000bf05300 */
[----:B------:R-:W-:Y:S05]  /*01a0*/  BRA.U UP0, `(.L_x_2) ;  /* 0x0000000100247547 */ /* 0x000fea000b800000 */
[----:B------:R-:W2:Y:S02]  /*01b0*/  LDCU.64 UR6, c[0x0][0x8a8] ;  /* 0x00011500ff0677ac */ /* 0x000ea40008000a00 */
[----:B--2---:R-:W-:-:S04]  /*01c0*/  UISETP.NE.U32.AND UP0, UPT, UR6, URZ, UPT ;  /* 0x000000ff0600728c */ /* 0x004fc8000bf05070 */
[----:B------:R-:W-:-:S09]  /*01d0*/  UISETP.NE.AND.EX UP0, UPT, UR7, URZ, UPT, UP0 ;  /* 0x000000ff0700728c */ /* 0x000fd2000bf05300 */
[----:B------:R-:W-:Y:S05]  /*01e0*/  BRA.U !UP0, `(.L_x_3) ;  /* 0x00000001080c7547 */ /* 0x000fea000b800000 */
[----:B------:R-:W2:Y:S02]  /*01f0*/  LDC.64 R78, c[0x0][0x8a8] ;  /* 0x00022a00ff4e7b82 */ /* 0x000ea40000000a00 */
[----:B--2---:R2:W5:Y:S01]  /*0200*/  LDG.E R78, desc[UR40][R78.64] ;  /* 0x000000284e4e7981 */ /* 0x004562000c1e1900 */
[----:B------:R-:W-:Y:S05]  /*0210*/  BRA `(.L_x_2) ;  /* 0x0000000000087947 */ /* 0x000fea0003800000 */
.L_x_3:
[----:B------:R-:W2:Y:S02]  /*0220*/  LDCU UR6, c[0x0][0x8a0] ;  /* 0x00011400ff0677ac */ /* 0x000ea40008000800 */
[----:B--2---:R-:W-:Y:S02]  /*0230*/  MOV R78, UR6 ;  /* 0x00000006004e7c02 */ /* 0x004fe40008000f00 */
.L_x_2:
[----:B------:R-:W-:Y:S01]  /*0240*/  IMAD.U32 R0, RZ, RZ, UR8 ;  /* 0x00000008ff007e24 */ /* 0x000fe2000f8e00ff */
[----:B------:R-:W-:Y:S04]  /*0250*/  BSSY.RECONVERGENT B0, `(.L_x_4) ;  /* 0x000000c000007945 */ /* 0x000fe80003800200 */
[C---:B------:R-:W-:Y:S02]  /*0260*/  ISETP.NE.OR P1, PT, R0.reuse, 0x1, !P5 ;  /* 0x000000010000780c */ /* 0x040fe40006f25670 */
[----:B------:R-:W-:-:S11]  /*0270*/  ISETP.NE.OR P0, PT, R0, 0x3, !P5 ;  /* 0x000000030000780c */ /* 0x000fd60006f05670 */
[----:B------:R-:W-:Y:S05]  /*0280*/  @P1 BRA `(.L_x_5) ;  /* 0x0000000000201947 */ /* 0x000fea0003800000 */
[----:B------:R-:W3:Y:S02]  /*0290*/  LDCU.64 UR6, c[0x0][0x348] ;  /* 0x00006900ff0677ac */ /* 0x000ee40008000a00 */
[----:B---3--:R-:W-:Y:S02]  /*02a0*/  UIADD3 UR10, UP1, UPT, UR6, 0x80, URZ ;  /* 0x00000080060a7890 */ /* 0x008fe4000ff3e0ff */
[----:B------:R-:W-:Y:S02]  /*02b0*/  UIADD3 UR6, UP0, UPT, UR6, 0x180, URZ ;  /* 0x0000018006067890 */ /* 0x000fe4000ff1e0ff */
[----:B------:R-:W-:Y:S02]  /*02c0*/  UIADD3.X UR11, UPT, UPT, URZ, UR7, URZ, UP1, !UPT ;  /* 0x00000007ff0b7290 */ /* 0x000fe40008ffe4ff */
[----:B------:R-:W-:-:S07]  /*02d0*/  UIADD3.X UR7, UPT, UPT, URZ, UR7, URZ, UP0, !UPT ;  /* 0x00000007ff077290 */ /* 0x000fce00087fe4ff */
[----:B------:R3:W-:Y:S02]  /*02e0*/  UTMACCTL.PF [UR10] ;  /* 0x000000000a0079b9 */ /* 0x0007e40008040000 */
[----:B------:R3:W-:Y:S02]  /*02f0*/  UTMACCTL.PF [UR6] ;  /* 0x00000000060079b9 */ /* 0x0007e40008040000 */
[----:B---3--:R-:W-:Y:S01]  /*0300*/  NOP ;  /* 0x0000000000007918 */ /* 0x008fe20000000000 */
.L_x_5:
[----:B------:R-:W-:Y:S05]  /*0310*/  BSYNC.RECONVERGENT B0 ;  /* 0x0000000000007941 */ /* 0x000fea0003800200 */
.L_x_4:
[----:B------:R-:W-:Y:S04]  /*0320*/  BSSY.RECONVERGENT B0, `(.L_x_6) ;  /* 0x000000a000007945 */ /* 0x000fe80003800200 */
        /* <DEDUP_REMOVED lines=9> */
.L_x_7:
[----:B------:R-:W-:Y:S05]  /*03c0*/  BSYNC.RECONVERGENT B0 ;  /* 0x0000000000007941 */ /* 0x000fea0003800200 */
.L_x_6:
[----:B------:R-:W3:Y:S01]  /*03d0*/  LDCU.64 UR6, c[0x0][0x888] ;  /* 0x00011100ff0677ac */ /* 0x000ee20008000a00 */
[----:B------:R-:W-:Y:S02]  /*03e0*/  UISETP.EQ.U32.AND UP1, UPT, UR4, URZ, UPT ;  /* 0x000000ff0400728c */ /* 0x000fe4000bf22070 */
[----:B------:R-:W-:Y:S02]  /*03f0*/  UPLOP3.LUT UP2, UPT, UPT, UPT, UPT, 0x80, 0x8 ;  /* 0x000000000008789c */ /* 0x000fe40003f4f070 */
[----:B---3--:R-:W-:-:S04]  /*0400*/  UISETP.NE.U32.AND UP0, UPT, UR6, URZ, UPT ;  /* 0x000000ff0600728c */ /* 0x008fc8000bf05070 */
[----:B------:R-:W-:-:S04]  /*0410*/  UISETP.NE.AND.EX UP0, UPT, UR7, URZ, UPT, UP0 ;  /* 0x000000ff0700728c */ /* 0x000fc8000bf05300 */
[----:B------:R-:W-:-:S04]  /*0420*/  UISETP.EQ.OR.EX UP3, UPT, UR5, URZ, !UP0, UP1 ;  /* 0x000000ff0500728c */ /* 0x000fc8000c762710 */
[----:B------:R-:W-:-:S05]  /*0430*/  UP2UR UR44, UPR, URZ, 0x8 ;  /* 0x00000008ff2c7883 */ /* 0x000fca0008000000 */
[----:B------:R-:W-:Y:S07]  /*0440*/  BRA.U !UP3, `(.L_x_8) ;  /* 0x000000010b207547 */ /* 0x000fee000b800000 */
[----:B------:R-:W-:Y:S01]  /*0450*/  UISETP.NE.U32.AND UP2, UPT, UR4, URZ, UPT ;  /* 0x000000ff0400728c */ /* 0x000fe2000bf45070 */
[----:B-----5:R-:W-:Y:S01]  /*0460*/  FSETP.NEU.AND P0, PT, R81, RZ, PT ;  /* 0x000000ff5100720b */ /* 0x020fe20003f0d000 */
[----:B------:R-:W-:Y:S02]  /*0470*/  USEL UR4, URZ, 0xffffffff, UP0 ;  /* 0xffffffffff047887 */ /* 0x000fe40008000000 */
[----:B------:R-:W-:-:S10]  /*0480*/  UISETP.NE.AND.EX UP2, UPT, UR5, URZ, UPT, UP2 ;  /* 0x000000ff0500728c */ /* 0x000fd4000bf45320 */
[----:B------:R-:W-:Y:S01]  /*0490*/  VOTEU.ANY UP1, P0 ;  /* 0x0000000000ff7886 */ /* 0x000fe20000020100 */
[----:B------:R-:W-:-:S04]  /*04a0*/  @!UP2 USEL UR4, URZ, 0xffffffff, UP1 ;  /* 0xffffffffff04a887 */ /* 0x000fc80008800000 */
[----:B------:R-:W-:-:S04]  /*04b0*/  ULOP3.LUT UR4, UR4, 0x1, URZ, 0xc0, !UPT ;  /* 0x0000000104047892 */ /* 0x000fc8000f8ec0ff */
[----:B------:R-:W-:-:S11]  /*04c0*/  UISETP.NE.U32.AND UP2, UPT, UR4, 0x1, UPT ;  /* 0x000000010400788c */ /* 0x000fd6000bf45070 */
.L_x_8:
[----:B-1----:R-:W1:Y:S01]  /*04d0*/  SHFL.IDX PT, R2, R169, RZ, 0x1f ;  /* 0x00001fffa9027589 */ /* 0x002e6200000e0000 */
[----:B------:R-:W-:-:S04]  /*04e0*/  UISETP.NE.AND UP1, UPT, UR8, 0x2, UPT ;  /* 0x000000020800788c */ /* 0x000fc8000bf25270 */
[----:B------:R-:W-:Y:S01]  /*04f0*/  USEL UR13, URZ, 0x1, UP1 ;  /* 0x00000001ff0d7887 */ /* 0x000fe20008800000 */
[----:B-1----:R-:W-:-:S13]  /*0500*/  ISETP.NE.AND P0, PT, R2, RZ, PT ;  /* 0x000000ff0200720c */ /* 0x002fda0003f05270 */
[----:B------:R-:W-:Y:S05]  /*0510*/  @P0 BRA `(.L_x_9) ;  /* 0x0000000000bc0947 */ /* 0x000fea0003800000 */
[----:B------:R-:W-:Y:S01]  /*0520*/  ELECT P0, URZ, PT ;  /* 0x0000000000ff782f */ /* 0x000fe20003800000 */
[----:B------:R-:W-:-:S12]  /*0530*/  BSSY.RECONVERGENT B0, `(.L_x_9) ;  /* 0x000002d000007945 */ /* 0x000fd80003800200 */
[----:B------:R-:W-:Y:S05]  /*0540*/  @!P0 BRA `(.L_x_10) ;  /* 0x0000000000ac8947 */ /* 0x000fea0003800000 */
[----:B------:R-:W1:Y:S01]  /*0550*/  S2UR UR5, SR_CgaCtaId ;  /* 0x00000000000579c3 */ /* 0x000e620000008800 */
[----:B------:R-:W-:Y:S01]  /*0560*/  UMOV UR6, 0x400 ;  /* 0x0000040000067882 */ /* 0x000fe20000000000 */
[----:B------:R-:W-:Y:S01]  /*0570*/  UMOV UR4, 0x1 ;  /* 0x0000000100047882 */ /* 0x000fe20000000000 */
[----:B-1----:R-:W-:Y:S02]  /*0580*/  ULEA UR5, UR5, UR6, 0x18 ;  /* 0x0000000605057291 */ /* 0x002fe4000f8ec0ff */
[----:B------:R-:W-:-:S04]  /*0590*/  UIADD3 UR6, UPT, UPT, -UR4, 0x100000, URZ ;  /* 0x0010000004067890 */ /* 0x000fc8000fffe1ff */
[----:B------:R-:W-:Y:S02]  /*05a0*/  USHF.L.U32 UR7, UR6, 0xb, URZ ;  /* 0x0000000b06077899 */ /* 0x000fe400080006ff */
[----:B------:R-:W-:Y:S01]  /*05b0*/  USHF.L.U32 UR6, UR6, 0x1, URZ ;  /* 0x0000000106067899 */ /* 0x000fe200080006ff */
[----:B------:R-:W1:Y:S11]  /*05c0*/  FENCE.VIEW.ASYNC.S ;  /* 0x00000000000073c6 */ /* 0x000e760000000000 */
[----:B-1----:R1:W3:Y:S01]  /*05d0*/  SYNCS.EXCH.64 URZ, [UR5], UR6 ;  /* 0x0000000605ff75b2 */ /* 0x0022e20008000100 */
[----:B------:R1:W4:Y:S01]  /*05e0*/  SYNCS.EXCH.64 URZ, [UR5+0x88], UR6 ;  /* 0x0000880605ff75b2 */ /* 0x0003220008000100 */
[----:B------:R1:W1:Y:S01]  /*05f0*/  SYNCS.EXCH.64 URZ, [UR5+0x8], UR6 ;  /* 0x0000080605ff75b2 */ /* 0x0002620008000100 */
        /* <DEDUP_REMOVED lines=31> */
[----:B---34-:R-:W-:Y:S01]  /*07f0*/  NOP ;  /* 0x0000000000007918 */ /* 0x018fe20000000000 */
.L_x_10:
[----:B-1----:R-:W-:Y:S05]  /*0800*/  BSYNC.RECONVERGENT B0 ;  /* 0x0000000000007941 */ /* 0x002fea0003800200 */
.L_x_9:
[----:B------:R-:W1:Y:S01]  /*0810*/  SHFL.IDX PT, R2, R169, RZ, 0x1f ;  /* 0x00001fffa9027589 */ /* 0x000e6200000e0000 */
[----:B------:R-:W-:Y:S01]  /*0820*/  NOP ;  /* 0x0000000000007918 */ /* 0x000fe20000000000 */
[----:B-1----:R-:W-:-:S13]  /*0830*/  ISETP.NE.AND P0, PT, R2, 0x1, PT ;  /* 0x000000010200780c */ /* 0x002fda0003f05270 */
[----:B------:R-:W-:Y:S05]  /*0840*/  @P0 BRA `(.L_x_11) ;  /* 0x0000000000400947 */ /* 0x000fea0003800000 */
[----:B------:R-:W1:Y:S01]  /*0850*/  S2UR UR6, SR_CgaCtaId ;  /* 0x00000000000679c3 */ /* 0x000e620000008800 */
[----:B------:R-:W-:Y:S01]  /*0860*/  UMOV UR7, 0x400 ;  /* 0x0000040000077882 */ /* 0x000fe20000000000 */
[----:B------:R-:W-:Y:S01]  /*0870*/  UMOV UR5, 0x20 ;  /* 0x0000002000057882 */ /* 0x000fe20000000000 */
[----:B------:R-:W-:Y:S01]  /*0880*/  UMOV UR4, 0x80 ;  /* 0x0000008000047882 */ /* 0x000fe20000000000 */
[----:B------:R-:W-:-:S04]  /*0890*/  UIADD3 UR10, UPT, UPT, -UR5, 0x100000, URZ ;  /* 0x00100000050a7890 */ /* 0x000fc8000fffe1ff */
[----:B------:R-:W-:Y:S02]  /*08a0*/  USHF.L.U32 UR11, UR10, 0xb, URZ ;  /* 0x0000000b0a0b7899 */ /* 0x000fe400080006ff */
[----:B------:R-:W-:Y:S02]  /*08b0*/  USHF.L.U32 UR10, UR10, 0x1, URZ ;  /* 0x000000010a0a7899 */ /* 0x000fe400080006ff */
[----:B------:R-:W-:-:S04]  /*08c0*/  UIADD3 UR4, UPT, UPT, -UR4, 0x100000, URZ ;  /* 0x0010000004047890 */ /* 0x000fc8000fffe1ff */
[----:B------:R-:W-:Y:S02]  /*08d0*/  USHF.L.U32 UR5, UR4, 0xb, URZ ;  /* 0x0000000b04057899 */ /* 0x000fe400080006ff */
[----:B------:R-:W-:Y:S01]  /*08e0*/  USHF.L.U32 UR4, UR4, 0x1, URZ ;  /* 0x0000000104047899 */ /* 0x000fe200080006ff */
[----:B------:R-:W-:Y:S01]  /*08f0*/  ELECT P0, URZ, PT ;  /* 0x0000000000ff782f */ /* 0x000fe20003800000 */
[----:B-1----:R-:W-:Y:S01]  /*0900*/  ULEA UR6, UR6, UR7, 0x18 ;  /* 0x0000000706067291 */ /* 0x002fe2000f8ec0ff */
[----:B------:R-:W1:Y:S11]  /*0910*/  FENCE.VIEW.ASYNC.S ;  /* 0x00000000000073c6 */ /* 0x000e760000000000 */
[----:B-1----:R1:W3:Y:S01]  /*0920*/  SYNCS.EXCH.64 URZ, [UR6+0x110], UR10 ;  /* 0x0001100a06ff75b2 */ /* 0x0022e20008000100 */
[----:B------:R1:W4:Y:S01]  /*0930*/  SYNCS.EXCH.64 URZ, [UR6+0x118], UR4 ;  /* 0x0001180406ff75b2 */ /* 0x0003220008000100 */
[----:B------:R-:W-:Y:S01]  /*0940*/  NOP ;  /* 0x0000000000007918 */ /* 0x000fe20000000000 */
.L_x_11:
[----:B------:R-:W2:Y:S01]  /*0950*/  SHFL.IDX PT, R2, R169, RZ, 0x1f ;  /* 0x00001fffa9027589 */ /* 0x000ea200000e0000 */
[----:B------:R-:W-:Y:S01]  /*0960*/  NOP ;  /* 0x0000000000007918 */ /* 0x000fe20000000000 */
[----:B--2---:R-:W-:-:S13]  /*0970*/  ISETP.NE.AND P0, PT, R2, 0x3, PT ;  /* 0x000000030200780c */ /* 0x004fda0003f05270 */
[----:B------:R-:W-:Y:S05]  /*0980*/  @P0 BRA `(.L_x_12) ;  /* 0x0000000000300947 */ /* 0x000fea0003800000 */
[----:B-1----:R-:W1:Y:S01]  /*0990*/  S2UR UR5, SR_CgaCtaId ;  /* 0x00000000000579c3 */ /* 0x002e620000008800 */
[----:B------:R-:W-:Y:S01]  /*09a0*/  UMOV UR6, 0x400 ;  /* 0x0000040000067882 */ /* 0x000fe20000000000 */
[----:B------:R-:W-:Y:S01]  /*09b0*/  UMOV UR4, 0x20 ;  /* 0x0000002000047882 */ /* 0x000fe20000000000 */
[----:B------:R-:W-:Y:S01]  /*09c0*/  ELECT P0, URZ, PT ;  /* 0x0000000000ff782f */ /* 0x000fe20003800000 */
[----:B-1----:R-:W-:Y:S02]  /*09d0*/  ULEA UR5, UR5, UR6, 0x18 ;  /* 0x0000000605057291 */ /* 0x002fe4000f8ec0ff */
[----:B------:R-:W-:-:S04]  /*09e0*/  UIADD3 UR6, UPT, UPT, -UR4, 0x100000, URZ ;  /* 0x0010000004067890 */ /* 0x000fc8000fffe1ff */
[----:B------:R-:W-:Y:S02]  /*09f0*/  USHF.L.U32 UR7, UR6, 0xb, URZ ;  /* 0x0000000b06077899 */ /* 0x000fe400080006ff */
[----:B------:R-:W-:Y:S01]  /*0a00*/  USHF.L.U32 UR6, UR6, 0x1, URZ ;  /* 0x0000000106067899 */ /* 0x000fe200080006ff */
[----:B------:R-:W1:Y:S11]  /*0a10*/  FENCE.VIEW.ASYNC.S ;  /* 0x00000000000073c6 */ /* 0x000e760000000000 */
[----:B-1----:R2:W1:Y:S01]  /*0a20*/  SYNCS.EXCH.64 URZ, [UR5+0x120], UR6 ;  /* 0x0001200605ff75b2 */ /* 0x0024620008000100 */
[----:B------:R2:W1:Y:S02]  /*0a30*/  SYNCS.EXCH.64 URZ, [UR5+0x128], UR6 ;  /* 0x0001280605ff75b2 */ /* 0x0004640008000100 */
[----:B--2---:R-:W-:Y:S01]  /*0a40*/  NOP ;  /* 0x0000000000007918 */ /* 0x004fe20000000000 */
.L_x_12:
[----:B------:R-:W2:Y:S01]  /*0a50*/  SHFL.IDX PT, R2, R169, RZ, 0x1f ;  /* 0x00001fffa9027589 */ /* 0x000ea200000e0000 */
[----:B------:R-:W-:Y:S01]  /*0a60*/  NOP ;  /* 0x0000000000007918 */ /* 0x000fe20000000000 */
[----:B--2---:R-:W-:-:S13]  /*0a70*/  ISETP.NE.AND P0, PT, R2, 0x4, PT ;  /* 0x000000040200780c */ /* 0x004fda0003f05270 */
[----:B------:R-:W-:Y:S05]  /*0a80*/  @P0 BRA `(.L_x_13) ;  /* 0x00000000004c0947 */ /* 0x000fea0003800000 */
[----:B-1----:R-:W1:Y:S01]  /*0a90*/  S2UR UR5, SR_CgaCtaId ;  /* 0x00000000000579c3 */ /* 0x002e620000008800 */
[----:B------:R-:W-:Y:S01]  /*0aa0*/  UMOV UR7, 0x100 ;  /* 0x0000010000077882 */ /* 0x000fe20000000000 */
[----:B------:R-:W-:Y:S01]  /*0ab0*/  UMOV UR6, 0x400 ;  /* 0x0000040000067882 */ /* 0x000fe20000000000 */
[----:B------:R-:W-:Y:S01]  /*0ac0*/  USEL UR7, UR7, 0xe0, UP2 ;  /* 0x000000e007077887 */ /* 0x000fe20009000000 */
[----:B------:R-:W-:Y:S01]  /*0ad0*/  UMOV UR4, 0x1 ;  /* 0x0000000100047882 */ /* 0x000fe20000000000 */
[----:B------:R-:W-:Y:S01]  /*0ae0*/  ELECT P0, URZ, PT ;  /* 0x0000000000ff782f */ /* 0x000fe20003800000 */
[----:B------:R-:W-:-:S04]  /*0af0*/  UIADD3 UR10, UPT, UPT, -UR4, 0x100000, URZ ;  /* 0x00100000040a7890 */ /* 0x000fc8000fffe1ff */
[----:B------:R-:W-:Y:S02]  /*0b00*/  USHF.L.U32 UR11, UR10, 0xb, URZ ;  /* 0x0000000b0a0b7899 */ /* 0x000fe400080006ff */
[----:B------:R-:W-:Y:S02]  /*0b10*/  USHF.L.U32 UR10, UR10, 0x1, URZ ;  /* 0x000000010a0a7899 */ /* 0x000fe400080006ff */
[----:B-1----:R-:W-:Y:S02]  /*0b20*/  ULEA UR5, UR5, UR6, 0x18 ;  /* 0x0000000605057291 */ /* 0x002fe4000f8ec0ff */
[----:B------:R-:W-:-:S04]  /*0b30*/  UIADD3 UR6, UPT, UPT, -UR7, 0x100000, URZ ;  /* 0x0010000007067890 */ /* 0x000fc8000fffe1ff */
[----:B------:R-:W-:Y:S02]  /*0b40*/  USHF.L.U32 UR7, UR6, 0xb, URZ ;  /* 0x0000000b06077899 */ /* 0x000fe400080006ff */
[----:B------:R-:W-:Y:S01]  /*0b50*/  USHF.L.U32 UR6, UR6, 0x1, URZ ;  /* 0x0000000106067899 */ /* 0x000fe200080006ff */
[----:B------:R-:W1:Y:S03]  /*0b60*/  FENCE.VIEW.ASYNC.S ;  /* 0x00000000000073c6 */ /* 0x000e660000000000 */
[----:B-1----:R2:W1:Y:S08]  /*0b70*/  SYNCS.EXCH.64 URZ, [UR5+0x130], UR10 ;  /* 0x0001300a05ff75b2 */ /* 0x0024700008000100 */
[----:B------:R2:W1:Y:S01]  /*0b80*/  SYNCS.EXCH.64 URZ, [UR5+0x140], UR6 ;  /* 0x0001400605ff75b2 */ /* 0x0004620008000100 */
[----:B------:R2:W1:Y:S01]  /*0b90*/  SYNCS.EXCH.64 URZ, [UR5+0x138], UR10 ;  /* 0x0001380a05ff75b2 */ /* 0x0004620008000100 */
[----:B------:R2:W1:Y:S02]  /*0ba0*/  SYNCS.EXCH.64 URZ, [UR5+0x148], UR6 ;  /* 0x0001480605ff75b2 */ /* 0x0004640008000100 */
[----:B--2---:R-:W-:Y:S01]  /*0bb0*/  NOP ;  /* 0x0000000000007918 */ /* 0x004fe20000000000 */
.L_x_13:
[----:B------:R-:W2:Y:S01]  /*0bc0*/  SHFL.IDX PT, R2, R169, RZ, 0x1f ;  /* 0x00001fffa9027589 */ /* 0x000ea200000e0000 */
[----:B------:R-:W-:Y:S01]  /*0bd0*/  NOP ;  /* 0x0000000000007918 */ /* 0x000fe20000000000 */
[----:B--2---:R-:W-:-:S13]  /*0be0*/  ISETP.NE.AND P0, PT, R2, 0x5, PT ;  /* 0x000000050200780c */ /* 0x004fda0003f05270 */
[----:B------:R-:W-:Y:S05]  /*0bf0*/  @P0 BRA `(.L_x_14) ;  /* 0x0000000000580947 */ /* 0x000fea0003800000 */
[----:B-1----:R-:W1:Y:S01]  /*0c00*/  S2UR UR6, SR_CgaCtaId ;  /* 0x00000000000679c3 */ /* 0x002e620000008800 */
        /* <DEDUP_REMOVED lines=12> */
[----:B-1----:R2:W1:Y:S01]  /*0cd0*/  SYNCS.EXCH.64 URZ, [UR6+0x150], UR10 ;  /* 0x0001500a06ff75b2 */ /* 0x0024620008000100 */
[----:B------:R2:W1:Y:S01]  /*0ce0*/  SYNCS.EXCH.64 URZ, [UR6+0x170], UR4 ;  /* 0x0001700406ff75b2 */ /* 0x0004620008000100 */
[----:B------:R2:W1:Y:S01]  /*0cf0*/  SYNCS.EXCH.64 URZ, [UR6+0x158], UR10 ;  /* 0x0001580a06ff75b2 */ /* 0x0004620008000100 */
[----:B------:R2:W1:Y:S01]  /*0d00*/  SYNCS.EXCH.64 URZ, [UR6+0x178], UR4 ;  /* 0x0001780406ff75b2 */ /* 0x0004620008000100 */
[----:B------:R2:W1:Y:S01]  /*0d10*/  SYNCS.EXCH.64 URZ, [UR6+0x160], UR10 ;  /* 0x0001600a06ff75b2 */ /* 0x0004620008000100 */
[----:B------:R2:W1:Y:S01]  /*0d20*/  SYNCS.EXCH.64 URZ, [UR6+0x180], UR4 ;  /* 0x0001800406ff75b2 */ /* 0x0004620008000100 */
[----:B------:R2:W1:Y:S01]  /*0d30*/  SYNCS.EXCH.64 URZ, [UR6+0x168], UR10 ;  /* 0x0001680a06ff75b2 */ /* 0x0004620008000100 */
[----:B------:R2:W1:Y:S02]  /*0d40*/  SYNCS.EXCH.64 URZ, [UR6+0x188], UR4 ;  /* 0x0001880406ff75b2 */ /* 0x0004640008000100 */
[----:B--2---:R-:W-:Y:S01]  /*0d50*/  NOP ;  /* 0x0000000000007918 */ /* 0x004fe20000000000 */
.L_x_14:
        /* <DEDUP_REMOVED lines=14> */
[----:B------:R2:W1:Y:S01]  /*0e40*/  SYNCS.EXCH.64 URZ, [UR5+0x1a0], UR6 ;  /* 0x0001a00605ff75b2 */ /* 0x0004620008000100 */
[----:B------:R2:W1:Y:S01]  /*0e50*/  SYNCS.EXCH.64 URZ, [UR5+0x198], UR6 ;  /* 0x0001980605ff75b2 */ /* 0x0004620008000100 */
[----:B------:R2:W1:Y:S02]  /*0e60*/  SYNCS.EXCH.64 URZ, [UR5+0x1a8], UR6 ;  /* 0x0001a80605ff75b2 */ /* 0x0004640008000100 */
[----:B--2---:R-:W-:Y:S01]  /*0e70*/  NOP ;  /* 0x0000000000007918 */ /* 0x004fe20000000000 */
.L_x_15:
[----:B-1----:R-:W1:Y:S01]  /*0e80*/  S2UR UR5, SR_CTAID.X ;  /* 0x00000000000579c3 */ /* 0x002e620000002500 */
[----:B------:R-:W-:-:S05]  /*0e90*/  CS2R.32 R165, SR_CgaSize ;  /* 0x0000000000a57805 */ /* 0x000fca0000008a00 */
[----:B------:R-:W-:-:S05]  /*0ea0*/  IMAD R165, R165, -0xa0, RZ ;  /* 0xffffff60a5a57824 */ /* 0x000fca00078e02ff */
[----:B------:R-:W-:-:S14]  /*0eb0*/  R2UR UR7, R165 ;  /* 0x00000000a50772ca */ /* 0x000fdc00000e0000 */
[----:B------:R-:W2:Y:S01]  /*0ec0*/  LDCU UR7, c[0x0][UR7+0x2b0] ;  /* 0x00005600070777ac */ /* 0x000ea20008000800 */
[----:B------:R-:W-:Y:S01]  /*0ed0*/  NOP ;  /* 0x0000000000007918 */ /* 0x000fe20000000000 */
[----:B------:R-:W-:-:S05]  /*0ee0*/  CS2R.32 R165, SR_CgaSize ;  /* 0x0000000000a57805 */ /* 0x000fca0000008a00 */
[----:B------:R-:W-:-:S05]  /*0ef0*/  IMAD R165, R165, -0xa0, RZ ;  /* 0xffffff60a5a57824 */ /* 0x000fca00078e02ff */
[----:B------:R-:W-:-:S14]  /*0f00*/  R2UR UR6, R165 ;  /* 0x00000000a50672ca */ /* 0x000fdc00000e0000 */
[----:B------:R-:W3:Y:S01]  /*0f10*/  LDCU UR6, c[0x0][UR6+0x2b4] ;  /* 0x00005680060677ac */ /* 0x000ee20008000800 */
[----:B------:R-:W4:Y:S08]  /*0f20*/  S2UR UR4, SR_CTAID.Y ;  /* 0x00000000000479c3 */ /* 0x000f300000002600 */
[----:B------:R-:W3:Y:S01]  /*0f30*/  LDC R9, c[0x0][0xb24] ;  /* 0x0002c900ff097b82 */ /* 0x000ee20000000800 */
[----:B-1----:R-:W-:-:S02]  /*0f40*/  I2FP.F32.U32 R5, UR5 ;  /* 0x0000000500057c45 */ /* 0x002fc40008201000 */
[----:B------:R-:W-:-:S05]  /*0f50*/  CS2R.32 R3, SR_CgaSize ;  /* 0x0000000000037805 */ /* 0x000fca0000008a00 */
[----:B------:R-:W-:-:S06]  /*0f60*/  IMAD R3, R3, -0xa0, RZ ;  /* 0xffffff6003037824 */ /* 0x000fcc00078e02ff */
[----:B------:R-:W1:Y:S01]  /*0f70*/  LDC R3, c[0x0][R3+0x2a0] ;  /* 0x0000a80003037b82 */ /* 0x000e620000000800 */
[----:B------:R-:W-:Y:S01]  /*0f80*/  MOV R165, UR5 ;  /* 0x0000000500a57c02 */ /* 0x000fe20008000f00 */
[----:B--2---:R-:W-:Y:S01]  /*0f90*/  FMUL R5, R5, UR7 ;  /* 0x0000000705057c20 */ /* 0x004fe20008400000 */
[----:B----4-:R-:W-:Y:S02]  /*0fa0*/  I2FP.F32.U32 R4, UR4 ;  /* 0x0000000400047c45 */ /* 0x010fe40008201000 */
[----:B------:R-:W-:-:S05]  /*0fb0*/  CS2R.32 R2, SR_CgaSize ;  /* 0x0000000000027805 */ /* 0x000fca0000008a00 */
[----:B------:R-:W-:-:S06]  /*0fc0*/  IMAD R2, R2, -0xa0, RZ ;  /* 0xffffff6002027824 */ /* 0x000fcc00078e02ff */
[----:B------:R-:W2:Y:S01]  /*0fd0*/  LDC R2, c[0x0][R2+0x2a4] ;  /* 0x0000a90002027b82 */ /* 0x000ea20000000800 */
[----:B------:R-:W4:Y:S01]  /*0fe0*/  F2I.U32.TRUNC.NTZ R154, R5 ;  /* 0x00000005009a7305 */ /* 0x000f22000020f000 */
[----:B------:R-:W-:Y:S01]  /*0ff0*/  MOV R155, UR4 ;  /* 0x00000004009b7c02 */ /* 0x000fe20008000f00 */
[----:B---3--:R-:W-:-:S05]  /*1000*/  FMUL R4, R4, UR6 ;  /* 0x0000000604047c20 */ /* 0x008fca0008400000 */
[----:B------:R-:W-:Y:S01]  /*1010*/  BAR.SYNC.DEFER_BLOCKING 0x0 ;  /* 0x0000000000007b1d */ /* 0x000fe20000010000 */
[----:B------:R-:W-:-:S05]  /*1020*/  ISETP.GE.AND P0, PT, R9, 0x1, PT ;  /* 0x000000010900780c */ /* 0x000fca0003f06270 */
[----:B------:R-:W3:Y:S02]  /*1030*/  F2I.U32.TRUNC.NTZ R143, R4 ;  /* 0x00000004008f7305 */ /* 0x000ee4000020f000 */
[----:B------:R-:W2:Y:S01]  /*1040*/  S2UR UR36, SR_CTAID.Z ;  /* 0x00000000002479c3 */ /* 0x000ea20000002700 */
[----:B----4-:R-:W-:-:S05]  /*1050*/  IADD3 R154, PT, PT, -R154, RZ, RZ ;  /* 0x000000ff9a9a7210 */ /* 0x010fca0007ffe1ff */
[----:B-1----:R-:W-:Y:S01]  /*1060*/  IMAD R154, R3, R154, UR5 ;  /* 0x00000005039a7e24 */ /* 0x002fe2000f8e029a */
[----:B---3--:R-:W-:-:S05]  /*1070*/  IADD3 R143, PT, PT, -R143, RZ, RZ ;  /* 0x000000ff8f8f7210 */ /* 0x008fca0007ffe1ff */
[----:B--2---:R-:W-:Y:S01]  /*1080*/  IMAD R143, R2, R143, UR4 ;  /* 0x00000004028f7e24 */ /* 0x004fe2000f8e028f */
[----:B------:R-:W-:Y:S06]  /*1090*/  @!P0 BRA `(.L_x_16) ;  /* 0x0000000000b88947 */ /* 0x000fec0003800000 */
[----:B------:R-:W1:Y:S01]  /*10a0*/  LDC.64 R4, c[0x0][0xb18] ;  /* 0x0002c600ff047b82 */ /* 0x000e620000000a00 */
[----:B------:R-:W-:-:S07]  /*10b0*/  ISETP.NE.AND P0, PT, R9, 0x1, PT ;  /* 0x000000010900780c */ /* 0x000fce0003f05270 */
[----:B------:R-:W2:Y:S08]  /*10c0*/  LDC R10, c[0x0][0xb0c] ;  /* 0x0002c300ff0a7b82 */ /* 0x000eb00000000800 */
[----:B------:R-:W3:Y:S08]  /*10d0*/  LDC R11, c[0x0][0x370] ;  /* 0x0000dc00ff0b7b82 */ /* 0x000ef00000000800 */
[----:B------:R-:W4:Y:S01]  /*10e0*/  LDC R12, c[0x0][0x374] ;  /* 0x0000dd00ff0c7b82 */ /* 0x000f220000000800 */
[----:B-1----:R-:W-:-:S07]  /*10f0*/  ISETP.NE.AND P1, PT, R4, 0x1, PT ;  /* 0x000000010400780c */ /* 0x002fce0003f25270 */
[----:B------:R-:W3:Y:S01]  /*1100*/  LDC.64 R6, c[0x0][0xb10] ;  /* 0x0002c400ff067b82 */ /* 0x000ee20000000a00 */
[----:B--2---:R-:W-:-:S07]  /*1110*/  ISETP.NE.AND P2, PT, R10, 0x1, PT ;  /* 0x000000010a00780c */ /* 0x004fce0003f45270 */
[----:B------:R-:W1:Y:S08]  /*1120*/  LDC R8, c[0x0][0xb20] ;  /* 0x0002c800ff087b82 */ /* 0x000e700000000800 */
[----:B------:R-:W2:Y:S01]  /*1130*/  LDC.64 R2, c[0x0][0xb28] ;  /* 0x0002ca00ff027b82 */ /* 0x000ea20000000a00 */
[----:B----4-:R-:W-:-:S04]  /*1140*/  IMAD.HI.U32 R13, R12, R5, RZ ;  /* 0x000000050c0d7227 */ /* 0x010fc800078e00ff */
[----:B------:R-:W-:-:S04]  /*1150*/  IMAD.HI.U32 R5, R155, R5, RZ ;  /* 0x000000059b057227 */ /* 0x000fc800078e00ff */
[----:B---3--:R-:W-:-:S04]  /*1160*/  IMAD.HI.U32 R14, R11, R6, RZ ;  /* 0x000000060b0e7227 */ /* 0x008fc800078e00ff */
[----:B------:R-:W-:Y:S01]  /*1170*/  IMAD.HI.U32 R16, R165, R6, RZ ;  /* 0x00000006a5107227 */ /* 0x000fe200078e00ff */
[-C--:B------:R-:W-:Y:S02]  /*1180*/  @P2 SHF.R.U32.HI R11, RZ, R7.reuse, R14 ;  /* 0x00000007ff0b2219 */ /* 0x080fe4000001160e */
[-C--:B-1----:R-:W-:Y:S02]  /*1190*/  @P1 SHF.R.U32.HI R12, RZ, R8.reuse, R13 ;  /* 0x00000008ff0c1219 */ /* 0x082fe4000001160d */
[----:B------:R-:W-:Y:S02]  /*11a0*/  SHF.R.U32.HI R8, RZ, R8, R5 ;  /* 0x00000008ff087219 */ /* 0x000fe40000011605 */
[----:B------:R-:W-:Y:S02]  /*11b0*/  SHF.R.U32.HI R16, RZ, R7, R16 ;  /* 0x00000007ff107219 */ /* 0x000fe40000011610 */
[----:B------:R-:W-:Y:S01]  /*11c0*/  SEL R5, R155, R8, !P1 ;  /* 0x000000089b057207 */ /* 0x000fe20004800000 */
[----:B--2---:R-:W-:Y:S01]  /*11d0*/  IMAD.HI.U32 R14, R12, R2, RZ ;  /* 0x000000020c0e7227 */ /* 0x004fe200078e00ff */
[----:B------:R-:W-:-:S03]  /*11e0*/  SEL R7, R165, R16, !P2 ;  /* 0x00000010a5077207 */ /* 0x000fc60005000000 */
[----:B------:R-:W-:Y:S01]  /*11f0*/  IMAD.HI.U32 R6, R11, R2, RZ ;  /* 0x000000020b067227 */ /* 0x000fe200078e00ff */
[----:B------:R-:W-:-:S04]  /*1200*/  @P0 SHF.R.U32.HI R12, RZ, R3, R14 ;  /* 0x00000003ff0c0219 */ /* 0x000fc8000001160e */
[----:B------:R-:W-:Y:S01]  /*1210*/  @P0 SHF.R.U32.HI R11, RZ, R3, R6 ;  /* 0x00000003ff0b0219 */ /* 0x000fe20000011606 */
[----:B------:R-:W-:-:S04]  /*1220*/  IMAD R12, R12, R9, RZ ;  /* 0x000000090c0c7224 */ /* 0x000fc800078e02ff */
[----:B------:R-:W-:Y:S01]  /*1230*/  IMAD R6, R11, R9, RZ ;  /* 0x000000090b067224 */ /* 0x000fe200078e02ff */
[----:B------:R-:W-:-:S04]  /*1240*/  ISETP.GE.AND P1, PT, R5, R12, PT ;  /* 0x0000000c0500720c */ /* 0x000fc80003f26270 */
[----:B------:R-:W-:Y:S01]  /*1250*/  ISETP.GE.OR P1, PT, R7, R6, P1 ;  /* 0x000000060700720c */ /* 0x000fe20000f26670 */
[----:B------:R-:W-:-:S05]  /*1260*/  IMAD.HI.U32 R6, R5, R2, RZ ;  /* 0x0000000205067227 */ /* 0x000fca00078e00ff */
[----:B------:R-:W-:-:S04]  /*1270*/  SHF.R.U32.HI R6, RZ, R3, R6 ;  /* 0x00000003ff067219 */ /* 0x000fc80000011606 */
[----:B------:R-:W-:-:S03]  /*1280*/  SEL R6, R5, R6, !P0 ;  /* 0x0000000605067207 */ /* 0x000fc60004000000 */
[----:B------:R-:W-:Y:S01]  /*1290*/  @!P1 IMAD.HI.U32 R8, R7, R2, RZ ;  /* 0x0000000207089227 */ /* 0x000fe200078e00ff */
[----:B------:R-:W-:-:S04]  /*12a0*/  IADD3 R2, PT, PT, -R6, RZ, RZ ;  /* 0x000000ff06027210 */ /* 0x000fc80007ffe1ff */
[----:B------:R-:W-:Y:S01]  /*12b0*/  @!P1 SHF.R.U32.HI R8, RZ, R3, R8 ;  /* 0x00000003ff089219 */ /* 0x000fe20000011608 */
[----:B------:R-:W-:-:S03]  /*12c0*/  IMAD R2, R9, R2, R5 ;  /* 0x0000000209027224 */ /* 0x000fc600078e0205 */
[----:B------:R-:W-:Y:S02]  /*12d0*/  @!P1 SEL R3, R7, R8, !P0 ;  /* 0x0000000807039207 */ /* 0x000fe40004000000 */
[----:B------:R-:W-:-:S03]  /*12e0*/  IADD3 R8, PT, PT, -R5, RZ, RZ ;  /* 0x000000ff05087210 */ /* 0x000fc60007ffe1ff */
[--C-:B------:R-:W-:Y:S02]  /*12f0*/  @!P1 IMAD.IADD R6, R6, 0x1, -R3.reuse ;  /* 0x0000000106069824 */ /* 0x100fe400078e0a03 */
[----:B------:R-:W-:Y:S01]  /*1300*/  @!P1 IMAD R3, R2, R11, R3 ;  /* 0x0000000b02039224 */ /* 0x000fe200078e0203 */
[----:B------:R-:W-:Y:S01]  /*1310*/  IADD3 R2, PT, PT, -R7, RZ, RZ ;  /* 0x000000ff07027210 */ /* 0x000fe20007ffe1ff */
[----:B------:R-:W-:Y:S02]  /*1320*/  @!P1 IMAD R5, R6, R9, R7 ;  /* 0x0000000906059224 */ /* 0x000fe400078e0207 */
[----:B------:R-:W-:Y:S02]  /*1330*/  IMAD R8, R4, R8, R155 ;  /* 0x0000000804087224 */ /* 0x000fe400078e029b */
[----:B------:R-:W-:Y:S02]  /*1340*/  @!P1 IMAD.MOV.U32 R7, RZ, RZ, R3 ;  /* 0x000000ffff079224 */ /* 0x000fe400078e0003 */
[----:B------:R-:W-:-:S02]  /*1350*/  IMAD R2, R10, R2, R165 ;  /* 0x000000020a027224 */ /* 0x000fc400078e02a5 */
[----:B------:R-:W-:Y:S02]  /*1360*/  IMAD R155, R5, R4, R8 ;  /* 0x00000004059b7224 */ /* 0x000fe400078e0208 */
[----:B------:R-:W-:Y:S02]  /*1370*/  IMAD R165, R7, R10, R2 ;  /* 0x0000000a07a57224 */ /* 0x000fe400078e0202 */
.L_x_16:
[----:B------:R-:W1:Y:S01]  /*1380*/  LDCU UR4, c[0x0][0xb30] ;  /* 0x00016600ff0477ac */ /* 0x000e620008000800 */
[----:B------:R-:W2:Y:S08]  /*1390*/  S2UR UR37, SR_CgaCtaId ;  /* 0x00000000002579c3 */ /* 0x000eb00000008800 */
[----:B------:R-:W3:Y:S01]  /*13a0*/  LDC R72, c[0x0][0xb24] ;  /* 0x0002c900ff487b82 */ /* 0x000ee20000000800 */
[----:B-1----:R-:W-:-:S09]  /*13b0*/  UISETP.NE.AND UP1, UPT, UR4, 0x1, UPT ;  /* 0x000000010400788c */ /* 0x002fd2000bf25270 */
[----:B--2---:R-:W-:Y:S05]  /*13c0*/  BRA.U UP1, `(.L_x_17) ;  /* 0x0000000101407547 */ /* 0x004fea000b800000 */
[----:B------:R-:W1:Y:S08]  /*13d0*/  LDC.64 R4, c[0x0][0xb10] ;  /* 0x0002c400ff047b82 */ /* 0x000e700000000a00 */
[----:B------:R-:W2:Y:S08]  /*13e0*/  LDC.64 R2, c[0x0][0xb18] ;  /* 0x0002c600ff027b82 */ /* 0x000eb00000000a00 */
[----:B------:R-:W4:Y:S08]  /*13f0*/  LDC R6, c[0x0][0xb20] ;  /* 0x0002c800ff067b82 */ /* 0x000f300000000800 */
[----:B------:R-:W3:Y:S01]  /*1400*/  LDC R8, c[0x0][0xb0c] ;  /* 0x0002c300ff087b82 */ /* 0x000ee20000000800 */
[----:B-1----:R-:W-:-:S05]  /*1410*/  IMAD.HI.U32 R4, R165, R4, RZ ;  /* 0x00000004a5047227 */ /* 0x002fca00078e00ff */
[----:B------:R-:W-:Y:S01]  /*1420*/  SHF.R.U32.HI R4, RZ, R5, R4 ;  /* 0x00000005ff047219 */ /* 0x000fe20000011604 */
[----:B--2---:R-:W-:Y:S01]  /*1430*/  IMAD.HI.U32 R3, R155, R3, RZ ;  /* 0x000000039b037227 */ /* 0x004fe200078e00ff */
[----:B------:R-:W-:-:S04]  /*1440*/  ISETP.NE.AND P0, PT, R2, 0x1, PT ;  /* 0x000000010200780c */ /* 0x000fc80003f05270 */
[----:B----4-:R-:W-:-:S04]  /*1450*/  SHF.R.U32.HI R6, RZ, R6, R3 ;  /* 0x00000006ff067219 */ /* 0x010fc80000011603 */
[----:B------:R-:W-:Y:S02]  /*1460*/  SEL R3, R155, R6, !P0 ;  /* 0x000000069b037207 */ /* 0x000fe40004000000 */
[----:B---3--:R-:W-:-:S04]  /*1470*/  ISETP.NE.AND P1, PT, R8, 0x1, PT ;  /* 0x000000010800780c */ /* 0x008fc80003f25270 */
[----:B------:R-:W-:-:S05]  /*1480*/  SEL R4, R165, R4, !P1 ;  /* 0x00000004a5047207 */ /* 0x000fca0004800000 */
[----:B------:R-:W-:Y:S02]  /*1490*/  IMAD.IADD R5, R3, 0x1, -R4 ;  /* 0x0000000103057824 */ /* 0x000fe400078e0a04 */
[----:B------:R-:W-:Y:S02]  /*14a0*/  IMAD.IADD R3, R4, 0x1, -R3 ;  /* 0x0000000104037824 */ /* 0x000fe400078e0a03 */
[----:B------:R-:W-:Y:S02]  /*14b0*/  IMAD R165, R5, R8, R165 ;  /* 0x0000000805a57224 */ /* 0x000fe400078e02a5 */
[----:B------:R-:W-:-:S07]  /*14c0*/  IMAD R155, R3, R2, R155 ;  /* 0x00000002039b7224 */ /* 0x000fce00078e029b */
.L_x_17:
[----:B------:R-:W-:Y:S01]  /*14d0*/  BAR.SYNC.DEFER_BLOCKING 0x0 ;  /* 0x0000000000007b1d */ /* 0x000fe20000010000 */
[----:B------:R-:W-:Y:S01]  /*14e0*/  UISETP.NE.AND UP1, UPT, UR8, 0x2, UPT ;  /* 0x000000020800788c */ /* 0x000fe2000bf25270 */
[----:B------:R-:W-:Y:S02]  /*14f0*/  ISETP.NE.OR P5, PT, R0, 0x2, !P5 ;  /* 0x000000020000780c */ /* 0x000fe40006fa5670 */
[----:B------:R-:W-:-:S06]  /*1500*/  LOP3.LUT R2, R166, 0x1f, RZ, 0xc0, !PT ;  /* 0x0000001fa6027812 */ /* 0x000fcc00078ec0ff */
[----:B------:R-:W-:Y:S05]  /*1510*/  BRA.U UP1, `(.L_x_18) ;  /* 0x0000001901307547 */ /* 0x000fea000b800000 */
[----:B------:R-:W1:Y:S01]  /*1520*/  LDCU UR13, c[0x0][0x38c] ;  /* 0x00007180ff0d77ac */ /* 0x000e620008000800 */
[----:B------:R-:W2:Y:S01]  /*1530*/  LDC R9, c[0x0][0x370] ;  /* 0x0000dc00ff097b82 */ /* 0x000ea20000000800 */
[----:B------:R-:W-:Y:S01]  /*1540*/  PLOP3.LUT P1, PT, PT, PT, UP2, 0x80, 0x8 ;  /* 0x000000000008781c */ /* 0x000fe20003f2f028 */
[----:B------:R-:W-:Y:S01]  /*1550*/  IMAD.MOV.U32 R15, RZ, RZ, 0x1 ;  /* 0x00000001ff0f7424 */ /* 0x000fe200078e00ff */
[----:B------:R-:W-:Y:S01]  /*1560*/  ISETP.EQ.OR P4, PT, R2, RZ, P5 ;  /* 0x000000ff0200720c */ /* 0x000fe20002f82670 */
[----:B------:R-:W-:Y:S01]  /*1570*/  IMAD.MOV.U32 R14, RZ, RZ, RZ ;  /* 0x000000ffff0e7224 */ /* 0x000fe200078e00ff */
[----:B------:R-:W-:Y:S02]  /*1580*/  PLOP3.LUT P1, PT, P1, PT, PT, 0x8, 0x80 ;  /* 0x000000000080781c */ /* 0x000fe40000f2e170 */
[----:B------:R-:W-:Y:S01]  /*1590*/  CS2R R12, SRZ ;  /* 0x00000000000c7805 */ /* 0x000fe2000001ff00 */
[----:B------:R-:W-:Y:S01]  /*15a0*/  IMAD.MOV.U32 R10, RZ, RZ, 0x1 ;  /* 0x00000001ff0a7424 */ /* 0x000fe200078e00ff */
[----:B------:R-:W4:Y:S01]  /*15b0*/  LDC R0, c[0x0][0x374] ;  /* 0x0000dd00ff007b82 */ /* 0x000f220000000800 */
[----:B------:R-:W2:Y:S01]  /*15c0*/  LDCU.64 UR22, c[0x0][0x348] ;  /* 0x00006900ff1677ac */ /* 0x000ea20008000a00 */
[----:B------:R-:W-:Y:S01]  /*15d0*/  UMOV UR6, URZ ;  /* 0x000000ff00067c82 */ /* 0x000fe20008000000 */
[----:B-1----:R-:W-:-:S04]  /*15e0*/  UIADD3 UR5, UPT, UPT, UR13, 0x3f, URZ ;  /* 0x0000003f0d057890 */ /* 0x002fc8000fffe0ff */
[----:B------:R-:W-:-:S04]  /*15f0*/  USHF.R.S32.HI UR4, URZ, 0x1f, UR5 ;  /* 0x0000001fff047899 */ /* 0x000fc80008011405 */
[----:B------:R-:W-:-:S04]  /*1600*/  ULEA.HI UR4, UR4, UR5, URZ, 0x6 ;  /* 0x0000000504047291 */ /* 0x000fc8000f8f30ff */
[----:B------:R-:W-:Y:S02]  /*1610*/  USHF.R.S32.HI UR15, URZ, 0x6, UR4 ;  /* 0x00000006ff0f7899 */ /* 0x000fe40008011404 */
[----:B------:R-:W-:Y:S02]  /*1620*/  UIADD3 UR4, UPT, UPT, UR13, -0x1, URZ ;  /* 0xffffffff0d047890 */ /* 0x000fe4000fffe0ff */
[----:B------:R-:W-:Y:S02]  /*1630*/  UISETP.LT.U32.AND UP0, UPT, UR15, 0x11, UPT ;  /* 0x000000110f00788c */ /* 0x000fe4000bf01070 */
[----:B------:R-:W-:Y:S02]  /*1640*/  UISETP.GE.U32.AND UP1, UPT, UR4, -0x7f, UPT ;  /* 0xffffff810400788c */ /* 0x000fe4000bf26070 */
[----:B------:R-:W-:Y:S02]  /*1650*/  USEL UR14, UR15, 0x11, UP0 ;  /* 0x000000110f0e7887 */ /* 0x000fe40008000000 */
[----:B------:R-:W-:-:S02]  /*1660*/  UIADD3 UR13, UPT, UPT, UR13, 0x7e, URZ ;  /* 0x0000007e0d0d7890 */ /* 0x000fc4000fffe0ff */
[----:B------:R-:W-:Y:S02]  /*1670*/  UIADD3 UR5, UPT, UPT, UR14, -0x1, URZ ;  /* 0xffffffff0e057890 */ /* 0x000fe4000fffe0ff */
[----:B------:R-:W-:-:S03]  /*1680*/  UIADD3 UR7, UPT, UPT, UR15, -UR14, URZ ;  /* 0x8000000e0f077290 */ /* 0x000fc6000fffe0ff */
[----:B------:R-:W-:-:S04]  /*1690*/  @UP1 UIADD3 UR5, UPT, UPT, UR14, URZ, URZ ;  /* 0x000000ff0e051290 */ /* 0x000fc8000fffe0ff */
[----:B--2---:R-:W-:-:S12]  /*16a0*/  UIADD3 UR5, UPT, UPT, UR5, 0x1, URZ ;  /* 0x0000000105057890 */ /* 0x004fd8000fffe0ff */
.L_x_36:
[----:B------:R-:W-:Y:S01]  /*16b0*/  UISETP.NE.AND UP0, UPT, UR37, URZ, UPT ;  /* 0x000000ff2500728c */ /* 0x000fe2000bf05270 */
[----:B------:R-:W1:Y:S08]  /*16c0*/  S2UR UR37, SR_CgaCtaId ;  /* 0x00000000002579c3 */ /* 0x000e700000008800 */
[----:B------:R-:W-:Y:S05]  /*16d0*/  BRA.U UP0, `(.L_x_19) ;  /* 0x0000000100347547 */ /* 0x000fea000b800000 */
[----:B------:R-:W2:Y:S01]  /*16e0*/  S2R R2, SR_CgaCtaId ;  /* 0x0000000000027919 */ /* 0x000ea20000008800 */
[----:B------:R-:W-:-:S04]  /*16f0*/  MOV R3, 0x400 ;  /* 0x0000040000037802 */ /* 0x000fc80000000f00 */
[----:B--2---:R-:W-:Y:S02]  /*1700*/  LEA R3, R2, R3, 0x18 ;  /* 0x0000000302037211 */ /* 0x004fe400078ec0ff */
[----:B------:R-:W-:-:S03]  /*1710*/  SHF.L.U32 R2, R10, 0x1f, RZ ;  /* 0x0000001f0a027819 */ /* 0x000fc600000006ff */
[----:B------:R-:W-:-:S04]  /*1720*/  IMAD R3, R12, 0x8, R3 ;  /* 0x000000080c037824 */ /* 0x000fc800078e0203 */
[----:B------:R-:W2:Y:S02]  /*1730*/  SYNCS.PHASECHK.TRANS64.TRYWAIT P0, [R3+URZ+0x1a0], R2 ;  /* 0x0001a002030075a7 */ /* 0x000ea400080011ff */
[----:B--2---:R-:W-:Y:S05]  /*1740*/  @!P0 BRA `(.L_x_20) ;  /* 0x00000058008c8947 */ /* 0x004fea0003800000 */
.L_x_109:
[----:B------:R-:W-:Y:S01]  /*1750*/  VIADD R12, R12, 0x1 ;  /* 0x000000010c0c7836 */ /* 0x000fe20000000000 */
[----:B------:R2:W-:Y:S04]  /*1760*/  SYNCS.ARRIVE.TRANS64.A1T0 RZ, [R3+URZ+0x190], RZ ;  /* 0x000190ff03ff79a7 */ /* 0x0005e800081000ff */
[----:B------:R-:W-:-:S04]  /*1770*/  ISETP.NE.AND P0, PT, R12, 0x2, PT ;  /* 0x000000020c00780c */ /* 0x000fc80003f05270 */
[----:B------:R-:W-:Y:S02]  /*1780*/  SEL R12, R12, RZ, P0 ;  /* 0x000000ff0c0c7207 */ /* 0x000fe40000000000 */
[----:B--2---:R-:W-:-:S04]  /*1790*/  SEL R3, RZ, 0x1, P0 ;  /* 0x00000001ff037807 */ /* 0x004fc80000000000 */
[----:B------:R-:W-:-:S07]  /*17a0*/  LOP3.LUT R10, R10, R3, RZ, 0x3c, !PT ;  /* 0x000000030a0a7212 */ /* 0x000fce00078e3cff */
.L_x_19:
[----:B------:R-:W-:Y:S01]  /*17b0*/  UMOV UR4, 0x400 ;  /* 0x0000040000047882 */ /* 0x000fe20000000000 */
[----:B------:R-:W-:Y:S01]  /*17c0*/  SHF.L.U32 R2, R15, 0x1f, RZ ;  /* 0x0000001f0f027819 */ /* 0x000fe200000006ff */
[----:B-1----:R-:W-:Y:S01]  /*17d0*/  ULEA UR4, UR37, UR4, 0x18 ;  /* 0x0000000425047291 */ /* 0x002fe2000f8ec0ff */
[----:B------:R-:W-:Y:S01]  /*17e0*/  R2UR UR35, R165 ;  /* 0x00000000a52372ca */ /* 0x000fe200000e0000 */
[----:B------:R-:W-:Y:S01]  /*17f0*/  UISETP.GE.U32.AND UP0, UPT, UR13, 0x7f, UPT ;  /* 0x0000007f0d00788c */ /* 0x000fe2000bf06070 */
[----:B------:R-:W-:Y:S01]  /*1800*/  R2UR UR11, R155 ;  /* 0x000000009b0b72ca */ /* 0x000fe200000e0000 */
[----:B------:R-:W-:Y:S01]  /*1810*/  ULEA UR8, UR6, UR4, 0x3 ;  /* 0x0000000406087291 */ /* 0x000fe2000f8e18ff */
[----:B------:R-:W-:-:S08]  /*1820*/  UMOV UR24, URZ ;  /* 0x000000ff00187c82 */ /* 0x000fd00008000000 */
[----:B------:R1:W2:Y:S01]  /*1830*/  SYNCS.PHASECHK.TRANS64.TRYWAIT P0, [UR8+0x88], R2 ;  /* 0x00008802ff0075a7 */ /* 0x0002a20008001108 */
[----:B------:R-:W-:Y:S02]  /*1840*/  USHF.L.U32 UR35, UR35, 0x7, URZ ;  /* 0x0000000723237899 */ /* 0x000fe400080006ff */
[----:B------:R-:W-:Y:S01]  /*1850*/  USHF.L.U32 UR11, UR11, 0x6, URZ ;  /* 0x000000060b0b7899 */ /* 0x000fe200080006ff */
[----:B------:R-:W-:Y:S11]  /*1860*/  BRA.U !UP0, `(.L_x_21) ;  /* 0x0000000108a87547 */ /* 0x000ff6000b800000 */
[----:B------:R-:W-:Y:S01]  /*1870*/  UMOV UR16, URZ ;  /* 0x000000ff00107c82 */ /* 0x000fe20008000000 */
[----:B------:R-:W-:-:S05]  /*1880*/  UMOV UR17, UR6 ;  /* 0x0000000600117c82 */ /* 0x000fca0008000000 */
.L_x_26:
[----:B-1----:R-:W-:Y:S01]  /*1890*/  ULEA UR33, UR17, UR4, 0x3 ;  /* 0x0000000411217291 */ /* 0x002fe2000f8e18ff */
[----:B--2---:R-:W-:Y:S01]  /*18a0*/  @!P5 MOV R3, 0x3000 ;  /* 0x000030000003d802 */ /* 0x004fe20000000f00 */
[----:B--2---:R-:W-:Y:S10]  /*18b0*/  @P0 BRA `(.L_x_22) ;  /* 0x00000000000c0947 */ /* 0x004ff40003800000 */
[----:B------:R-:W-:-:S04]  /*18c0*/  SHF.L.U32 R5, R15, 0x1f, RZ ;  /* 0x0000001f0f057819 */ /* 0x000fc800000006ff */
[----:B------:R-:W2:Y:S02]  /*18d0*/  SYNCS.PHASECHK.TRANS64.TRYWAIT P0, [UR33+0x88], R5 ;  /* 0x00008805ff0075a7 */ /* 0x000ea40008001121 */
[----:B--2---:R-:W-:Y:S05]  /*18e0*/  @!P0 BRA `(.L_x_23) ;  /* 0x0000005800388947 */ /* 0x004fea0003800000 */
.L_x_22:
[----:B------:R2:W-:Y:S01]  /*18f0*/  @!P5 SYNCS.ARRIVE.TRANS64 RZ, [UR33], R3 ;  /* 0x00000003ffffd9a7 */ /* 0x0005e20008000021 */
[----:B------:R-:W-:Y:S04]  /*1900*/  BSSY.RECONVERGENT B0, `(.L_x_24) ;  /* 0x0000003000007945 */ /* 0x000fe80003800200 */
[----:B------:R-:W-:Y:S05]  /*1910*/  @P4 BRA `(.L_x_25) ;  /* 0x0000000000044947 */ /* 0x000fea0003800000 */
[----:B------:R-:W-:Y:S05]  /*1920*/  BPT.TRAP 0x1 ;  /* 0x000000040000795c */ /* 0x000fea0000300000 */
.L_x_25:
[----:B------:R-:W-:Y:S05]  /*1930*/  BSYNC.RECONVERGENT B0 ;  /* 0x0000000000007941 */ /* 0x000fea0003800200 */
.L_x_24:
[----:B------:R-:W-:Y:S02]  /*1940*/  UIADD3 UR6, UPT, UPT, UR17, 0x1, URZ ;  /* 0x0000000111067890 */ /* 0x000fe4000fffe0ff */
[----:B------:R-:W-:Y:S02]  /*1950*/  ULEA UR32, UR17, UR4, 0xd ;  /* 0x0000000411207291 */ /* 0x000fe4000f8e68ff */
[----:B------:R-:W-:Y:S02]  /*1960*/  UISETP.NE.AND UP0, UPT, UR6, 0x11, UPT ;  /* 0x000000110600788c */ /* 0x000fe4000bf05270 */
[----:B------:R-:W-:Y:S02]  /*1970*/  UIADD3 UR26, UP1, UPT, UR22, 0x80, URZ ;  /* 0x00000080161a7890 */ /* 0x000fe4000ff3e0ff */
[----:B------:R-:W-:Y:S02]  /*1980*/  USEL UR9, URZ, 0x1, UP0 ;  /* 0x00000001ff097887 */ /* 0x000fe40008000000 */
[----:B------:R-:W-:-:S02]  /*1990*/  USEL UR6, UR6, URZ, UP0 ;  /* 0x000000ff06067287 */ /* 0x000fc40008000000 */
[----:B------:R-:W-:Y:S02]  /*19a0*/  UIADD3 UR20, UP0, UPT, UR22, 0x180, URZ ;  /* 0x0000018016147890 */ /* 0x000fe4000ff1e0ff */
[----:B------:R-:W-:Y:S01]  /*19b0*/  ULEA UR8, UR6, UR4, 0x3 ;  /* 0x0000000406087291 */ /* 0x000fe2000f8e18ff */
[----:B------:R-:W-:Y:S01]  /*19c0*/  LOP3.LUT R15, R15, UR9, RZ, 0x3c, !PT ;  /* 0x000000090f0f7c12 */ /* 0x000fe2000f8e3cff */
[----:B------:R-:W-:Y:S02]  /*19d0*/  USHF.L.U32 UR34, UR16, 0x6, URZ ;  /* 0x0000000610227899 */ /* 0x000fe400080006ff */
[----:B------:R-:W-:Y:S01]  /*19e0*/  UIADD3.X UR27, UPT, UPT, URZ, UR23, URZ, UP1, !UPT ;  /* 0x00000017ff1b7290 */ /* 0x000fe20008ffe4ff */
[----:B-1----:R-:W-:Y:S01]  /*19f0*/  SHF.L.U32 R2, R15, 0x1f, RZ ;  /* 0x0000001f0f027819 */ /* 0x002fe200000006ff */
[----:B------:R-:W-:Y:S02]  /*1a00*/  UIADD3 UR32, UPT, UPT, UR32, 0x4400, URZ ;  /* 0x0000440020207890 */ /* 0x000fe4000fffe0ff */
[----:B------:R-:W-:Y:S01]  /*1a10*/  UIADD3.X UR21, UPT, UPT, URZ, UR23, URZ, UP0, !UPT ;  /* 0x00000017ff157290 */ /* 0x000fe200087fe4ff */
[----:B------:R1:W1:Y:S01]  /*1a20*/  SYNCS.PHASECHK.TRANS64.TRYWAIT P0, [UR8+0x88], R2 ;  /* 0x00008802ff0075a7 */ /* 0x0002620008001108 */
[----:B------:R-:W-:Y:S01]  /*1a30*/  ULEA UR8, UR17, UR4, 0xc ;  /* 0x0000000411087291 */ /* 0x000fe2000f8e60ff */
[----:B------:R-:W-:Y:S01]  /*1a40*/  UMOV UR18, 0x0 ;  /* 0x0000000000127882 */ /* 0x000fe20000000000 */
[----:B------:R-:W-:-:S02]  /*1a50*/  UMOV UR19, 0x10000000 ;  /* 0x1000000000137882 */ /* 0x000fc40000000000 */
[----:B------:R-:W-:Y:S01]  /*1a60*/  UIADD3 UR8, UPT, UPT, UR8, 0x26400, URZ ;  /* 0x0002640008087890 */ /* 0x000fe2000fffe0ff */
[----:B------:R1:W-:Y:S01]  /*1a70*/  UTMALDG.3D [UR32], [UR26], desc[UR18] ;  /* 0x000012201a0075b4 */ /* 0x0003e20008011000 */
[----:B------:R-:W-:Y:S01]  /*1a80*/  UMOV UR12, UR36 ;  /* 0x00000024000c7c82 */ /* 0x000fe20008000000 */
[----:B------:R-:W-:Y:S01]  /*1a90*/  UMOV UR9, UR33 ;  /* 0x0000002100097c82 */ /* 0x000fe20008000000 */
[----:B------:R-:W-:Y:S01]  /*1aa0*/  UMOV UR10, UR34 ;  /* 0x00000022000a7c82 */ /* 0x000fe20008000000 */
[----:B------:R-:W-:Y:S01]  /*1ab0*/  UIADD3 UR16, UPT, UPT, UR16, 0x1, URZ ;  /* 0x0000000110107890 */ /* 0x000fe2000fffe0ff */
[----:B------:R-:W-:Y:S01]  /*1ac0*/  UMOV UR24, UR5 ;  /* 0x0000000500187c82 */ /* 0x000fe20008000000 */
[----:B------:R-:W-:Y:S02]  /*1ad0*/  UMOV UR17, UR6 ;  /* 0x0000000600117c82 */ /* 0x000fe40008000000 */
[----:B------:R1:W-:Y:S01]  /*1ae0*/  UTMALDG.3D [UR8], [UR20], desc[UR18] ;  /* 0x00001208140075b4 */ /* 0x0003e20008011000 */
[----:B------:R-:W-:-:S09]  /*1af0*/  UISETP.NE.AND UP0, UPT, UR16, UR5, UPT ;  /* 0x000000051000728c */ /* 0x000fd2000bf05270 */
[----:B------:R-:W-:Y:S05]  /*1b00*/  BRA.U UP0, `(.L_x_26) ;  /* 0xfffffffd00607547 */ /* 0x000fea000b83ffff */
.L_x_21:
[----:B-1----:R-:W-:Y:S01]  /*1b10*/  ULEA UR8, UR6, UR4, 0x3 ;  /* 0x0000000406087291 */ /* 0x002fe2000f8e18ff */
[----:B------:R-:W-:Y:S01]  /*1b20*/  SHF.L.U32 R2, R15, 0x1f, RZ ;  /* 0x0000001f0f027819 */ /* 0x000fe200000006ff */
[----:B------:R-:W-:Y:S01]  /*1b30*/  @!P1 SYNCS.ARRIVE.TRANS64.A1T0 RZ, [UR4+0x128], RZ ;  /* 0x000128ffffff99a7 */ /* 0x000fe20008100004 */
[----:B------:R-:W-:-:S06]  /*1b40*/  UISETP.GT.AND UP0, UPT, UR15, UR14, UPT ;  /* 0x0000000e0f00728c */ /* 0x000fcc000bf04270 */
[----:B--2---:R1:W2:Y:S03]  /*1b50*/  SYNCS.PHASECHK.TRANS64.TRYWAIT P0, [UR8+0x88], R2 ;  /* 0x00008802ff0075a7 */ /* 0x0042a60008001108 */
[----:B------:R-:W-:Y:S05]  /*1b60*/  BRA.U !UP0, `(.L_x_27) ;  /* 0x0000000108ac7547 */ /* 0x000fea000b800000 */
[----:B------:R-:W-:Y:S01]  /*1b70*/  UIADD3 UR21, UPT, UPT, UR7, UR24, URZ ;  /* 0x0000001807157290 */ /* 0x000fe2000fffe0ff */
[----:B------:R-:W-:-:S11]  /*1b80*/  UMOV UR25, UR6 ;  /* 0x0000000600197c82 */ /* 0x000fd60008000000 */
.L_x_32:
[----:B-1----:R-:W-:Y:S01]  /*1b90*/  ULEA UR17, UR25, UR4, 0x3 ;  /* 0x0000000419117291 */ /* 0x002fe2000f8e18ff */
[----:B--2---:R-:W-:Y:S01]  /*1ba0*/  @!P5 MOV R3, 0x3000 ;  /* 0x000030000003d802 */ /* 0x004fe20000000f00 */
[----:B--2---:R-:W-:Y:S10]  /*1bb0*/  @P0 BRA `(.L_x_28) ;  /* 0x00000000000c0947 */ /* 0x004ff40003800000 */
[----:B------:R-:W-:-:S04]  /*1bc0*/  SHF.L.U32 R5, R15, 0x1f, RZ ;  /* 0x0000001f0f057819 */ /* 0x000fc800000006ff */
[----:B------:R-:W2:Y:S02]  /*1bd0*/  SYNCS.PHASECHK.TRANS64.TRYWAIT P0, [UR17+0x88], R5 ;  /* 0x00008805ff0075a7 */ /* 0x000ea40008001111 */
[----:B--2---:R-:W-:Y:S05]  /*1be0*/  @!P0 BRA `(.L_x_29) ;  /* 0x0000005400908947 */ /* 0x004fea0003800000 */
.L_x_28:
[----:B------:R2:W-:Y:S01]  /*1bf0*/  @!P5 SYNCS.ARRIVE.TRANS64 RZ, [UR17], R3 ;  /* 0x00000003ffffd9a7 */ /* 0x0005e20008000011 */
[----:B------:R-:W-:Y:S04]  /*1c00*/  BSSY.RECONVERGENT B0, `(.L_x_30) ;  /* 0x0000003000007945 */ /* 0x000fe80003800200 */
[----:B------:R-:W-:Y:S05]  /*1c10*/  @P4 BRA `(.L_x_31) ;  /* 0x0000000000044947 */ /* 0x000fea0003800000 */
[----:B------:R-:W-:Y:S05]  /*1c20*/  BPT.TRAP 0x1 ;  /* 0x000000040000795c */ /* 0x000fea0000300000 */
.L_x_31:
[----:B------:R-:W-:Y:S05]  /*1c30*/  BSYNC.RECONVERGENT B0 ;  /* 0x0000000000007941 */ /* 0x000fea0003800200 */
.L_x_30:
        /* <DEDUP_REMOVED lines=10> */
[----:B------:R-:W-:Y:S01]  /*1ce0*/  UIADD3 UR16, UPT, UPT, UR16, 0x4400, URZ ;  /* 0x0000440010107890 */ /* 0x000fe2000fffe0ff */
[----:B-1----:R-:W-:Y:S01]  /*1cf0*/  SHF.L.U32 R2, R15, 0x1f, RZ ;  /* 0x0000001f0f027819 */ /* 0x002fe200000006ff */
[----:B------:R-:W-:Y:S02]  /*1d00*/  UIADD3.X UR31, UPT, UPT, URZ, UR23, URZ, UP1, !UPT ;  /* 0x00000017ff1f7290 */ /* 0x000fe40008ffe4ff */
[----:B------:R-:W-:Y:S01]  /*1d10*/  UIADD3.X UR29, UPT, UPT, URZ, UR23, URZ, UP0, !UPT ;  /* 0x00000017ff1d7290 */ /* 0x000fe200087fe4ff */
[----:B------:R1:W1:Y:S01]  /*1d20*/  SYNCS.PHASECHK.TRANS64.TRYWAIT P0, [UR8+0x88], R2 ;  /* 0x00008802ff0075a7 */ /* 0x0002620008001108 */
[----:B------:R-:W-:Y:S01]  /*1d30*/  ULEA UR8, UR25, UR4, 0xc ;  /* 0x0000000419087291 */ /* 0x000fe2000f8e60ff */
[----:B------:R-:W-:Y:S01]  /*1d40*/  UMOV UR26, 0x0 ;  /* 0x00000000001a7882 */ /* 0x000fe20000000000 */
[----:B------:R-:W-:-:S02]  /*1d50*/  UMOV UR27, 0x10000000 ;  /* 0x10000000001b7882 */ /* 0x000fc40000000000 */
[----:B------:R-:W-:Y:S01]  /*1d60*/  UIADD3 UR8, UPT, UPT, UR8, 0x26400, URZ ;  /* 0x0002640008087890 */ /* 0x000fe2000fffe0ff */
[----:B------:R-:W-:Y:S01]  /*1d70*/  UMOV UR19, UR35 ;  /* 0x0000002300137c82 */ /* 0x000fe20008000000 */
[----:B------:R-:W-:Y:S01]  /*1d80*/  UMOV UR20, UR36 ;  /* 0x0000002400147c82 */ /* 0x000fe20008000000 */
[----:B------:R-:W-:Y:S01]  /*1d90*/  UMOV UR12, UR36 ;  /* 0x00000024000c7c82 */ /* 0x000fe20008000000 */
[----:B------:R-:W-:Y:S01]  /*1da0*/  UMOV UR9, UR17 ;  /* 0x0000001100097c82 */ /* 0x000fe20008000000 */
[----:B------:R-:W-:Y:S01]  /*1db0*/  UMOV UR10, UR18 ;  /* 0x00000012000a7c82 */ /* 0x000fe20008000000 */
[----:B------:R1:W-:Y:S01]  /*1dc0*/  UTMALDG.3D [UR16], [UR30], desc[UR26] ;  /* 0x00001a101e0075b4 */ /* 0x0003e20008011000 */
[----:B------:R-:W-:Y:S01]  /*1dd0*/  UIADD3 UR24, UPT, UPT, UR24, 0x1, URZ ;  /* 0x0000000118187890 */ /* 0x000fe2000fffe0ff */
[----:B------:R-:W-:-:S03]  /*1de0*/  UMOV UR25, UR6 ;  /* 0x0000000600197c82 */ /* 0x000fc60008000000 */
[----:B------:R-:W-:Y:S01]  /*1df0*/  UISETP.NE.AND UP0, UPT, UR24, UR21, UPT ;  /* 0x000000151800728c */ /* 0x000fe2000bf05270 */
[----:B------:R1:W-:Y:S08]  /*1e00*/  UTMALDG.3D [UR8], [UR28], desc[UR26] ;  /* 0x00001a081c0075b4 */ /* 0x0003f00008011000 */
[----:B------:R-:W-:Y:S05]  /*1e10*/  BRA.U UP0, `(.L_x_32) ;  /* 0xfffffffd005c7547 */ /* 0x000fea000b83ffff */
.L_x_27:
[C---:B-1----:R-:W-:Y:S01]  /*1e20*/  LEA R2, R14.reuse, UR4, 0x3 ;  /* 0x000000040e027c11 */ /* 0x042fe2000f8e18ff */
[----:B------:R-:W-:Y:S01]  /*1e30*/  NOP ;  /* 0x0000000000007918 */ /* 0x000fe20000000000 */
[----:B--2---:R-:W-:Y:S02]  /*1e40*/  SHF.L.U32 R3, R13, 0x1f, RZ ;  /* 0x0000001f0d037819 */ /* 0x004fe400000006ff */
[----:B------:R-:W-:Y:S02]  /*1e50*/  LEA R4, R14, UR4, 0x4 ;  /* 0x000000040e047c11 */ /* 0x000fe4000f8e20ff */
[----:B------:R-:W1:Y:S02]  /*1e60*/  SYNCS.PHASECHK.TRANS64.TRYWAIT P0, [R2+URZ+0x130], R3 ;  /* 0x00013003020075a7 */ /* 0x000e6400080011ff */
[----:B-1----:R-:W-:Y:S05]  /*1e70*/  @!P0 BRA `(.L_x_33) ;  /* 0x0000005400048947 */ /* 0x002fea0003800000 */
.L_x_112:
[----:B------:R-:W2:Y:S01]  /*1e80*/  LDS.128 R4, [R4+0x1c0] ;  /* 0x0001c00004047984 */ /* 0x000ea20000000c00 */
[----:B---3--:R-:W-:Y:S01]  /*1e90*/  ISETP.GE.AND P0, PT, R72, 0x1, PT ;  /* 0x000000014800780c */ /* 0x008fe20003f06270 */
[----:B-1----:R-:W-:Y:S01]  /*1ea0*/  VIADD R2, R2, 0x140 ;  /* 0x0000014002027836 */ /* 0x002fe20000000000 */
[----:B------:R-:W-:Y:S01]  /*1eb0*/  @!PT LDS RZ, [RZ] ;  /* 0x00000000fffff984 */ /* 0x000fe20000000800 */
[----:B------:R-:W-:Y:S01]  /*1ec0*/  @!PT LDS RZ, [RZ] ;  /* 0x00000000fffff984 */ /* 0x000fe20000000800 */
[----:B------:R-:W-:Y:S01]  /*1ed0*/  @!PT LDS RZ, [RZ] ;  /* 0x00000000fffff984 */ /* 0x000fe20000000800 */
[----:B------:R-:W-:Y:S01]  /*1ee0*/  @!PT LDS RZ, [RZ] ;  /* 0x00000000fffff984 */ /* 0x000fe20000000800 */
[----:B------:R1:W-:Y:S06]  /*1ef0*/  MEMBAR.ALL.CTA ;  /* 0x0000000000007992 */ /* 0x0003ec0000008000 */
[----:B-1----:R-:W1:Y:S01]  /*1f00*/  FENCE.VIEW.ASYNC.S ;  /* 0x00000000000073c6 */ /* 0x002e620000000000 */
[----:B------:R-:W-:-:S04]  /*1f10*/  PRMT R2, RZ, 0x654, R2 ;  /* 0x00000654ff027816 */ /* 0x000fc80000000002 */
[----:B-1----:R1:W-:Y:S01]  /*1f20*/  SYNCS.ARRIVE.TRANS64.RED.A1T0 RZ, [R2+URZ], RZ ;  /* 0x000000ff02ff79a7 */ /* 0x0023e200081004ff */
[----:B--2---:R-:W-:-:S13]  /*1f30*/  LOP3.LUT P2, RZ, R6, 0x1, RZ, 0xc0, !PT ;  /* 0x0000000106ff7812 */ /* 0x004fda000784c0ff */
[----:B------:R-:W-:Y:S01]  /*1f40*/  @P2 SHF.R.U32.HI R3, RZ, 0x10, R5 ;  /* 0x00000010ff032819 */ /* 0x000fe20000011605 */
[----:B------:R-:W-:Y:S01]  /*1f50*/  VOTEU.ANY UP0, P2 ;  /* 0x0000000000ff7886 */ /* 0x000fe20001000100 */
[----:B------:R-:W-:Y:S02]  /*1f60*/  @P2 MOV R11, R4 ;  /* 0x00000004000b2202 */ /* 0x000fe40000000f00 */
[----:B------:R-:W-:Y:S02]  /*1f70*/  @P2 R2UR.BROADCAST UR8, R3 ;  /* 0x00000000030822ca */ /* 0x000fe400008e0000 */
[----:B------:R-:W-:-:S11]  /*1f80*/  @P2 LOP3.LUT R8, R5, 0xffff, RZ, 0xc0, !PT ;  /* 0x0000ffff05082812 */ /* 0x000fd600078ec0ff */
[----:B------:R-:W-:Y:S01]  /*1f90*/  @UP0 UMOV UR36, UR8 ;  /* 0x0000000800240c82 */ /* 0x000fe20008000000 */
[----:B-1----:R-:W-:Y:S05]  /*1fa0*/  @!P0 BRA `(.L_x_34) ;  /* 0x0000000000b88947 */ /* 0x002fea0003800000 */
[----:B------:R-:W4:Y:S01]  /*1fb0*/  LDC.64 R4, c[0x0][0xb18] ;  /* 0x0002c600ff047b82 */ /* 0x000f220000000a00 */
[----:B------:R-:W-:-:S07]  /*1fc0*/  ISETP.NE.AND P3, PT, R72, 0x1, PT ;  /* 0x000000014800780c */ /* 0x000fce0003f65270 */
[----:B------:R-:W1:Y:S08]  /*1fd0*/  LDC.64 R6, c[0x0][0xb10] ;  /* 0x0002c400ff067b82 */ /* 0x000e700000000a00 */
[----:B------:R-:W2:Y:S08]  /*1fe0*/  LDC R16, c[0x0][0xb20] ;  /* 0x0002c800ff107b82 */ /* 0x000eb00000000800 */
[----:B------:R-:W3:Y:S01]  /*1ff0*/  LDC R18, c[0x0][0xb0c] ;  /* 0x0002c300ff127b82 */ /* 0x000ee20000000800 */
[----:B----4-:R-:W-:Y:S01]  /*2000*/  IMAD.HI.U32 R17, R0, R5, RZ ;  /* 0x0000000500117227 */ /* 0x010fe200078e00ff */
[----:B------:R-:W-:-:S03]  /*2010*/  ISETP.NE.AND P0, PT, R4, 0x1, PT ;  /* 0x000000010400780c */ /* 0x000fc60003f05270 */
[----:B------:R-:W-:-:S03]  /*2020*/  IMAD.HI.U32 R5, R8, R5, RZ ;  /* 0x0000000508057227 */ /* 0x000fc600078e00ff */
[----:B------:R-:W4:Y:S01]  /*2030*/  LDC.64 R2, c[0x0][0xb28] ;  /* 0x0002ca00ff027b82 */ /* 0x000f220000000a00 */
[----:B-1----:R-:W-:-:S04]  /*2040*/  IMAD.HI.U32 R20, R9, R6, RZ ;  /* 0x0000000609147227 */ /* 0x002fc800078e00ff */
[----:B------:R-:W-:Y:S01]  /*2050*/  IMAD.HI.U32 R22, R11, R6, RZ ;  /* 0x000000060b167227 */ /* 0x000fe200078e00ff */
[----:B------:R-:W-:Y:S02]  /*2060*/  SHF.R.U32.HI R20, RZ, R7, R20 ;  /* 0x00000007ff147219 */ /* 0x000fe40000011614 */
[-C--:B--2---:R-:W-:Y:S02]  /*2070*/  SHF.R.U32.HI R17, RZ, R16.reuse, R17 ;  /* 0x00000010ff117219 */ /* 0x084fe40000011611 */
[----:B------:R-:W-:Y:S02]  /*2080*/  SHF.R.U32.HI R5, RZ, R16, R5 ;  /* 0x00000010ff057219 */ /* 0x000fe40000011605 */
[----:B------:R-:W-:Y:S02]  /*2090*/  SEL R17, R0, R17, !P0 ;  /* 0x0000001100117207 */ /* 0x000fe40004000000 */
[----:B------:R-:W-:Y:S02]  /*20a0*/  SHF.R.U32.HI R22, RZ, R7, R22 ;  /* 0x00000007ff167219 */ /* 0x000fe40000011616 */
[----:B---3--:R-:W-:-:S02]  /*20b0*/  ISETP.NE.AND P1, PT, R18, 0x1, PT ;  /* 0x000000011200780c */ /* 0x008fc40003f25270 */
[----:B------:R-:W-:Y:S02]  /*20c0*/  SEL R5, R8, R5, !P0 ;  /* 0x0000000508057207 */ /* 0x000fe40004000000 */
[----:B------:R-:W-:Y:S02]  /*20d0*/  SEL R19, R9, R20, !P1 ;  /* 0x0000001409137207 */ /* 0x000fe40004800000 */
[----:B------:R-:W-:Y:S01]  /*20e0*/  SEL R7, R11, R22, !P1 ;  /* 0x000000160b077207 */ /* 0x000fe20004800000 */
[----:B----4-:R-:W-:-:S04]  /*20f0*/  IMAD.HI.U32 R20, R17, R2, RZ ;  /* 0x0000000211147227 */ /* 0x010fc800078e00ff */
[----:B------:R-:W-:Y:S01]  /*2100*/  IMAD.HI.U32 R6, R19, R2, RZ ;  /* 0x0000000213067227 */ /* 0x000fe200078e00ff */
[----:B------:R-:W-:-:S04]  /*2110*/  @P3 SHF.R.U32.HI R17, RZ, R3, R20 ;  /* 0x00000003ff113219 */ /* 0x000fc80000011614 */
[----:B------:R-:W-:Y:S01]  /*2120*/  @P3 SHF.R.U32.HI R19, RZ, R3, R6 ;  /* 0x00000003ff133219 */ /* 0x000fe20000011606 */
[----:B------:R-:W-:-:S04]  /*2130*/  IMAD R17, R72, R17, RZ ;  /* 0x0000001148117224 */ /* 0x000fc800078e02ff */
[----:B------:R-:W-:Y:S01]  /*2140*/  IMAD R6, R72, R19, RZ ;  /* 0x0000001348067224 */ /* 0x000fe200078e02ff */
[C---:B------:R-:W-:Y:S02]  /*2150*/  ISETP.GE.AND P0, PT, R5.reuse, R17, PT ;  /* 0x000000110500720c */ /* 0x040fe40003f06270 */
[----:B------:R-:W-:Y:S02]  /*2160*/  IADD3 R17, PT, PT, -R5, RZ, RZ ;  /* 0x000000ff05117210 */ /* 0x000fe40007ffe1ff */
[----:B------:R-:W-:Y:S01]  /*2170*/  ISETP.GE.OR P0, PT, R7, R6, P0 ;  /* 0x000000060700720c */ /* 0x000fe20000706670 */
[----:B------:R-:W-:-:S04]  /*2180*/  IMAD.HI.U32 R6, R5, R2, RZ ;  /* 0x0000000205067227 */ /* 0x000fc800078e00ff */
[----:B------:R-:W-:Y:S01]  /*2190*/  IMAD R8, R4, R17, R8 ;  /* 0x0000001104087224 */ /* 0x000fe200078e0208 */
[----:B------:R-:W-:-:S04]  /*21a0*/  SHF.R.U32.HI R6, RZ, R3, R6 ;  /* 0x00000003ff067219 */ /* 0x000fc80000011606 */
[----:B------:R-:W-:-:S03]  /*21b0*/  SEL R6, R5, R6, !P3 ;  /* 0x0000000605067207 */ /* 0x000fc60005800000 */
[----:B------:R-:W-:-:S04]  /*21c0*/  @!P0 IMAD.HI.U32 R16, R7, R2, RZ ;  /* 0x0000000207108227 */ /* 0x000fc800078e00ff */
[----:B------:R-:W-:Y:S01]  /*21d0*/  IMAD.MOV R2, RZ, RZ, -R6 ;  /* 0x000000ffff027224 */ /* 0x000fe200078e0a06 */
[----:B------:R-:W-:-:S03]  /*21e0*/  @!P0 SHF.R.U32.HI R16, RZ, R3, R16 ;  /* 0x00000003ff108219 */ /* 0x000fc60000011610 */
[----:B------:R-:W-:Y:S01]  /*21f0*/  IMAD R2, R72, R2, R5 ;  /* 0x0000000248027224 */ /* 0x000fe200078e0205 */
[----:B------:R-:W-:-:S05]  /*2200*/  @!P0 SEL R3, R7, R16, !P3 ;  /* 0x0000001007038207 */ /* 0x000fca0005800000 */
[--C-:B------:R-:W-:Y:S02]  /*2210*/  @!P0 IMAD.IADD R6, R6, 0x1, -R3.reuse ;  /* 0x0000000106068824 */ /* 0x100fe400078e0a03 */
[----:B------:R-:W-:Y:S01]  /*2220*/  @!P0 IMAD R3, R2, R19, R3 ;  /* 0x0000001302038224 */ /* 0x000fe200078e0203 */
[----:B------:R-:W-:Y:S01]  /*2230*/  IADD3 R2, PT, PT, -R7, RZ, RZ ;  /* 0x000000ff07027210 */ /* 0x000fe20007ffe1ff */
[----:B------:R-:W-:Y:S02]  /*2240*/  @!P0 IMAD R5, R72, R6, R7 ;  /* 0x0000000648058224 */ /* 0x000fe400078e0207 */
[----:B------:R-:W-:Y:S02]  /*2250*/  @!P0 IMAD.MOV.U32 R7, RZ, RZ, R3 ;  /* 0x000000ffff078224 */ /* 0x000fe400078e0003 */
[----:B------:R-:W-:Y:S02]  /*2260*/  IMAD R2, R18, R2, R11 ;  /* 0x0000000212027224 */ /* 0x000fe400078e020b */
[----:B------:R-:W-:-:S02]  /*2270*/  IMAD R8, R5, R4, R8 ;  /* 0x0000000405087224 */ /* 0x000fc400078e0208 */
[----:B------:R-:W-:Y:S02]  /*2280*/  IMAD R11, R7, R18, R2 ;  /* 0x00000012070b7224 */ /* 0x000fe400078e0202 */
.L_x_34:
[----:B------:R-:W1:Y:S02]  /*2290*/  LDCU UR8, c[0x0][0xb30] ;  /* 0x00016600ff0877ac */ /* 0x000e640008000800 */
[----:B-1----:R-:W-:-:S09]  /*22a0*/  UISETP.NE.AND UP0, UPT, UR8, 0x1, UPT ;  /* 0x000000010800788c */ /* 0x002fd2000bf05270 */
[----:B------:R-:W-:Y:S05]  /*22b0*/  BRA.U UP0, `(.L_x_35) ;  /* 0x0000000100407547 */ /* 0x000fea000b800000 */
[----:B------:R-:W1:Y:S08]  /*22c0*/  LDC.64 R4, c[0x0][0xb10] ;  /* 0x0002c400ff047b82 */ /* 0x000e700000000a00 */
[----:B------:R-:W2:Y:S08]  /*22d0*/  LDC.64 R2, c[0x0][0xb18] ;  /* 0x0002c600ff027b82 */ /* 0x000eb00000000a00 */
[----:B------:R-:W3:Y:S08]  /*22e0*/  LDC R6, c[0x0][0xb20] ;  /* 0x0002c800ff067b82 */ /* 0x000ef00000000800 */
[----:B------:R-:W4:Y:S01]  /*22f0*/  LDC R16, c[0x0][0xb0c] ;  /* 0x0002c300ff107b82 */ /* 0x000f220000000800 */
[----:B-1----:R-:W-:-:S05]  /*2300*/  IMAD.HI.U32 R4, R11, R4, RZ ;  /* 0x000000040b047227 */ /* 0x002fca00078e00ff */
[----:B------:R-:W-:Y:S01]  /*2310*/  SHF.R.U32.HI R4, RZ, R5, R4 ;  /* 0x00000005ff047219 */ /* 0x000fe20000011604 */
[----:B--2---:R-:W-:Y:S01]  /*2320*/  IMAD.HI.U32 R3, R8, R3, RZ ;  /* 0x0000000308037227 */ /* 0x004fe200078e00ff */
[----:B------:R-:W-:-:S04]  /*2330*/  ISETP.NE.AND P0, PT, R2, 0x1, PT ;  /* 0x000000010200780c */ /* 0x000fc80003f05270 */
[----:B---3--:R-:W-:-:S04]  /*2340*/  SHF.R.U32.HI R3, RZ, R6, R3 ;  /* 0x00000006ff037219 */ /* 0x008fc80000011603 */
[----:B------:R-:W-:Y:S02]  /*2350*/  SEL R3, R8, R3, !P0 ;  /* 0x0000000308037207 */ /* 0x000fe40004000000 */
[----:B----4-:R-:W-:-:S04]  /*2360*/  ISETP.NE.AND P1, PT, R16, 0x1, PT ;  /* 0x000000011000780c */ /* 0x010fc80003f25270 */
[----:B------:R-:W-:-:S05]  /*2370*/  SEL R4, R11, R4, !P1 ;  /* 0x000000040b047207 */ /* 0x000fca0004800000 */
[----:B------:R-:W-:Y:S02]  /*2380*/  IMAD.IADD R5, R3, 0x1, -R4 ;  /* 0x0000000103057824 */ /* 0x000fe400078e0a04 */
[----:B------:R-:W-:Y:S02]  /*2390*/  IMAD.IADD R3, R4, 0x1, -R3 ;  /* 0x0000000104037824 */ /* 0x000fe400078e0a03 */
[----:B------:R-:W-:Y:S02]  /*23a0*/  IMAD R11, R5, R16, R11 ;  /* 0x00000010050b7224 */ /* 0x000fe400078e020b */
[----:B------:R-:W-:-:S07]  /*23b0*/  IMAD R8, R3, R2, R8 ;  /* 0x0000000203087224 */ /* 0x000fce00078e0208 */
.L_x_35:
[----:B------:R-:W-:Y:S01]  /*23c0*/  VIADD R14, R14, 0x1 ;  /* 0x000000010e0e7836 */ /* 0x000fe20000000000 */
[----:B------:R-:W-:Y:S01]  /*23d0*/  PLOP3.LUT P1, PT, PT, PT, PT, 0x80, 0x8 ;  /* 0x000000000008781c */ /* 0x000fe20003f2f070 */
[----:B------:R-:W-:Y:S02]  /*23e0*/  IMAD.IADD R165, R11, 0x1, R154 ;  /* 0x000000010ba57824 */ /* 0x000fe400078e029a */
[----:B------:R-:W-:Y:S01]  /*23f0*/  IMAD.IADD R155, R8, 0x1, R143 ;  /* 0x00000001089b7824 */ /* 0x000fe200078e028f */
[----:B------:R-:W-:-:S04]  /*2400*/  ISETP.NE.AND P0, PT, R14, 0x2, PT ;  /* 0x000000020e00780c */ /* 0x000fc80003f05270 */
[----:B------:R-:W-:Y:S02]  /*2410*/  SEL R2, RZ, 0x1, P0 ;  /* 0x00000001ff027807 */ /* 0x000fe40000000000 */
[----:B------:R-:W-:Y:S02]  /*2420*/  SEL R14, R14, RZ, P0 ;  /* 0x000000ff0e0e7207 */ /* 0x000fe40000000000 */
[----:B------:R-:W-:Y:S01]  /*2430*/  LOP3.LUT R13, R13, R2, RZ, 0x3c, !PT ;  /* 0x000000020d0d7212 */ /* 0x000fe200078e3cff */
[----:B------:R-:W-:Y:S06]  /*2440*/  @P2 BRA `(.L_x_36) ;  /* 0xfffffff000982947 */ /* 0x000fec000383ffff */
[----:B------:R-:W-:Y:S01]  /*2450*/  UIADD3 UR4, UPT, UPT, UR4, 0x88, URZ ;  /* 0x0000008804047890 */ /* 0x000fe2000fffe0ff */
[----:B------:R-:W-:-:S03]  /*2460*/  SHF.L.U32 R3, R15, 0x1f, RZ ;  /* 0x0000001f0f037819 */ /* 0x000fc600000006ff */
[----:B------:R-:W-:-:S09]  /*2470*/  ULEA UR5, UR6, UR4, 0x3 ;  /* 0x0000000406057291 */ /* 0x000fd2000f8e18ff */
[----:B------:R-:W1:Y:S02]  /*2480*/  SYNCS.PHASECHK.TRANS64.TRYWAIT P0, [UR5], R3 ;  /* 0x00000003ff0075a7 */ /* 0x000e640008001105 */
[----:B-1----:R-:W-:Y:S05]  /*2490*/  @!P0 BRA `(.L_x_37) ;  /* 0x0000004c00908947 */ /* 0x002fea0003800000 */
.L_x_114:
[----:B------:R-:W-:-:S04]  /*24a0*/  UIADD3 UR6, UPT, UPT, UR6, 0x1, URZ ;  /* 0x0000000106067890 */ /* 0x000fc8000fffe0ff */
[----:B------:R-:W-:-:S04]  /*24b0*/  UISETP.NE.AND UP0, UPT, UR6, 0x11, UPT ;  /* 0x000000110600788c */ /* 0x000fc8000bf05270 */
[----:B------:R-:W-:Y:S02]  /*24c0*/  USEL UR7, URZ, 0x1, UP0 ;  /* 0x00000001ff077887 */ /* 0x000fe40008000000 */
[----:B------:R-:W-:-:S04]  /*24d0*/  USEL UR6, UR6, URZ, UP0 ;  /* 0x000000ff06067287 */ /* 0x000fc80008000000 */
[----:B------:R-:W-:Y:S01]  /*24e0*/  ULEA UR5, UR6, UR4, 0x3 ;  /* 0x0000000406057291 */ /* 0x000fe2000f8e18ff */
[----:B------:R-:W-:-:S04]  /*24f0*/  LOP3.LUT R2, R15, UR7, RZ, 0x3c, !PT ;  /* 0x000000070f027c12 */ /* 0x000fc8000f8e3cff */
[----:B-1----:R-:W-:-:S04]  /*2500*/  SHF.L.U32 R3, R2, 0x1f, RZ ;  /* 0x0000001f02037819 */ /* 0x002fc800000006ff */
[----:B------:R-:W1:Y:S02]  /*2510*/  SYNCS.PHASECHK.TRANS64.TRYWAIT P0, [UR5], R3 ;  /* 0x00000003ff0075a7 */ /* 0x000e640008001105 */
[----:B-1----:R-:W-:Y:S05]  /*2520*/  @!P0 BRA `(.L_x_38) ;  /* 0x0000004c00848947 */ /* 0x002fea0003800000 */
.L_x_116:
        /* <DEDUP_REMOVED lines=9> */
.L_x_118:
        /* <DEDUP_REMOVED lines=9> */
.L_x_120:
        /* <DEDUP_REMOVED lines=9> */
.L_x_122:
        /* <DEDUP_REMOVED lines=9> */
.L_x_124:
        /* <DEDUP_REMOVED lines=9> */
.L_x_126:
        /* <DEDUP_REMOVED lines=9> */
.L_x_128:
        /* <DEDUP_REMOVED lines=9> */
.L_x_130:
        /* <DEDUP_REMOVED lines=9> */
.L_x_132:
        /* <DEDUP_REMOVED lines=9> */
.L_x_134:
        /* <DEDUP_REMOVED lines=9> */
.L_x_136:
        /* <DEDUP_REMOVED lines=9> */
.L_x_138:
        /* <DEDUP_REMOVED lines=9> */
.L_x_140:
        /* <DEDUP_REMOVED lines=9> */
.L_x_142:
        /* <DEDUP_REMOVED lines=9> */
.L_x_144:
[----:B------:R-:W-:-:S04]  /*2d10*/  UIADD3 UR6, UPT, UPT, UR6, 0x1, URZ ;  /* 0x0000000106067890 */ /* 0x000fc8000fffe0ff */
[----:B------:R-:W-:-:S04]  /*2d20*/  UISETP.NE.AND UP0, UPT, UR6, 0x11, UPT ;  /* 0x000000110600788c */ /* 0x000fc8000bf05270 */
[----:B------:R-:W-:Y:S02]  /*2d30*/  USEL UR5, URZ, 0x1, UP0 ;  /* 0x00000001ff057887 */ /* 0x000fe40008000000 */
[----:B------:R-:W-:-:S04]  /*2d40*/  USEL UR6, UR6, URZ, UP0 ;  /* 0x000000ff06067287 */ /* 0x000fc80008000000 */
[----:B------:R-:W-:Y:S01]  /*2d50*/  ULEA UR6, UR6, UR4, 0x3 ;  /* 0x0000000406067291 */ /* 0x000fe2000f8e18ff */
[----:B-1----:R-:W-:-:S04]  /*2d60*/  LOP3.LUT R3, R2, UR5, RZ, 0x3c, !PT ;  /* 0x0000000502037c12 */ /* 0x002fc8000f8e3cff */
[----:B------:R-:W-:Y:S01]  /*2d70*/  SHF.L.U32 R3, R3, 0x1f, RZ ;  /* 0x0000001f03037819 */ /* 0x000fe200000006ff */
[----:B----4-:R-:W-:-:S07]  /*2d80*/  IMAD.U32 R0, RZ, RZ, UR6 ;  /* 0x00000006ff007e24 */ /* 0x010fce000f8e00ff */
.L_x_53:
[----:B-1----:R1:W2:Y:S02]  /*2d90*/  SYNCS.PHASECHK.TRANS64.TRYWAIT P0, [R0+URZ], R3 ;  /* 0x00000003000075a7 */ /* 0x0022a400080011ff */
[----:B--2---:R-:W-:Y:S05]  /*2da0*/  @!P0 NANOSLEEP.SYNCS 0x989680 ;  /* 0x009896800000895d */ /* 0x004fea0003900000 */
[----:B------:R-:W2:Y:S02]  /*2db0*/  @!P0 SYNCS.PHASECHK.TRANS64 P0, [R0+URZ], R3 ;  /* 0x00000003000085a7 */ /* 0x000ea400080010ff */
[----:B--2---:R-:W-:Y:S05]  /*2dc0*/  @P0 EXIT ;  /* 0x000000000000094d */ /* 0x004fea0003800000 */
[----:B------:R-:W-:Y:S05]  /*2dd0*/  BRA `(.L_x_53) ;  /* 0xfffffffc00ec7947 */ /* 0x000fea000383ffff */
.L_x_18:
[----:B------:R-:W-:-:S04]  /*2de0*/  UISETP.NE.AND UP1, UPT, UR37, URZ, UPT ;  /* 0x000000ff2500728c */ /* 0x000fc8000bf25270 */
[----:B------:R-:W-:-:S09]  /*2df0*/  UISETP.NE.OR UP1, UPT, UR8, 0x1, UP1 ;  /* 0x000000010800788c */ /* 0x000fd20008f25670 */
[----:B------:R-:W-:Y:S05]  /*2e00*/  BRA.U UP1, `(.L_x_54) ;  /* 0x0000000501487547 */ /* 0x000fea000b800000 */
[----:B------:R-:W-:Y:S01]  /*2e10*/  ISETP.NE.AND P2, PT, R2, RZ, PT ;  /* 0x000000ff0200720c */ /* 0x000fe20003f45270 */
[----:B------:R-:W-:Y:S01]  /*2e20*/  IMAD.MOV.U32 R12, RZ, RZ, 0x1 ;  /* 0x00000001ff0c7424 */ /* 0x000fe200078e00ff */
[----:B------:R-:W-:Y:S02]  /*2e30*/  CS2R R10, SRZ ;  /* 0x00000000000a7805 */ /* 0x000fe4000001ff00 */
[----:B------:R-:W-:Y:S01]  /*2e40*/  CS2R R8, SRZ ;  /* 0x0000000000087805 */ /* 0x000fe2000001ff00 */
[----:B------:R-:W-:Y:S01]  /*2e50*/  UMOV UR4, 0x400 ;  /* 0x0000040000047882 */ /* 0x000fe20000000000 */
[----:B------:R-:W-:Y:S01]  /*2e60*/  UMOV UR6, URZ ;  /* 0x000000ff00067c82 */ /* 0x000fe20008000000 */
[----:B------:R-:W-:-:S12]  /*2e70*/  ULEA UR37, UR37, UR4, 0x18 ;  /* 0x0000000425257291 */ /* 0x000fd8000f8ec0ff */
.L_x_58:
[----:B------:R-:W-:Y:S02]  /*2e80*/  LEA R0, R8, UR37, 0x3 ;  /* 0x0000002508007c11 */ /* 0x000fe4000f8e18ff */
[----:B------:R-:W-:-:S03]  /*2e90*/  SHF.L.U32 R5, R9, 0x1f, RZ ;  /* 0x0000001f09057819 */ /* 0x000fc600000006ff */
[----:B------:R-:W-:Y:S01]  /*2ea0*/  VIADD R4, R0, 0x1a0 ;  /* 0x000001a000047836 */ /* 0x000fe20000000000 */
[----:B------:R-:W1:Y:S02]  /*2eb0*/  SYNCS.PHASECHK.TRANS64.TRYWAIT P0, [R0+URZ+0x190], R5 ;  /* 0x00019005000075a7 */ /* 0x000e6400080011ff */
[----:B-1----:R-:W-:Y:S05]  /*2ec0*/  @!P0 BRA `(.L_x_55) ;  /* 0x0000004800848947 */ /* 0x002fea0003800000 */
.L_x_145:
[----:B------:R-:W-:Y:S01]  /*2ed0*/  ULEA UR5, UR6, UR37, 0x3 ;  /* 0x0000002506057291 */ /* 0x000fe2000f8e18ff */
[----:B------:R-:W-:Y:S02]  /*2ee0*/  PRMT R4, RZ, 0x654, R4 ;  /* 0x00000654ff047816 */ /* 0x000fe40000000004 */
[----:B-1----:R-:W-:Y:S01]  /*2ef0*/  SHF.L.U32 R5, R12, 0x1f, RZ ;  /* 0x0000001f0c057819 */ /* 0x002fe200000006ff */
[----:B------:R-:W-:Y:S01]  /*2f00*/  UIADD3 UR4, UPT, UPT, UR5, 0x130, URZ ;  /* 0x0000013005047890 */ /* 0x000fe2000fffe0ff */
[----:B------:R1:W-:Y:S05]  /*2f10*/  SYNCS.ARRIVE.TRANS64.RED.A1T0 RZ, [R4+URZ], RZ ;  /* 0x000000ff04ff79a7 */ /* 0x0003ea00081004ff */
[----:B------:R-:W-:Y:S01]  /*2f20*/  IMAD.U32 R7, RZ, RZ, UR4 ;  /* 0x00000004ff077e24 */ /* 0x000fe2000f8e00ff */
[----:B------:R-:W2:Y:S04]  /*2f30*/  SYNCS.PHASECHK.TRANS64.TRYWAIT P0, [UR5+0x140], R5 ;  /* 0x00014005ff0075a7 */ /* 0x000ea80008001105 */
[----:B------:R-:W-:Y:S01]  /*2f40*/  PRMT R6, R2, 0x654, R7 ;  /* 0x0000065402067816 */ /* 0x000fe20000000007 */
[----:B-1----:R-:W-:Y:S01]  /*2f50*/  @!P2 IMAD.MOV.U32 R4, RZ, RZ, 0x10 ;  /* 0x00000010ff04a424 */ /* 0x002fe200078e00ff */
[----:B--2---:R-:W-:Y:S06]  /*2f60*/  @!P0 BRA `(.L_x_56) ;  /* 0x0000004800708947 */ /* 0x004fec0003800000 */
.L_x_147:
[----:B------:R-:W-:Y:S01]  /*2f70*/  ULEA UR4, UR6, UR37, 0x4 ;  /* 0x0000002506047291 */ /* 0x000fe2000f8e20ff */
[----:B------:R-:W-:Y:S01]  /*2f80*/  SEL R3, R6, R3, !P2 ;  /* 0x0000000306037207 */ /* 0x000fe20005000000 */
[----:B------:R-:W-:Y:S01]  /*2f90*/  UIADD3 UR5, UPT, UPT, UR5, 0x130, URZ ;  /* 0x0000013005057890 */ /* 0x000fe2000fffe0ff */
[----:B-1----:R-:W-:Y:S01]  /*2fa0*/  LEA R0, R11, UR37, 0x3 ;  /* 0x000000250b007c11 */ /* 0x002fe2000f8e18ff */
[----:B------:R-:W-:Y:S01]  /*2fb0*/  UIADD3 UR4, UPT, UPT, UR4, 0x1c0, URZ ;  /* 0x000001c004047890 */ /* 0x000fe2000fffe0ff */
[----:B------:R-:W-:Y:S01]  /*2fc0*/  SHF.L.U32 R5, R10, 0x1f, RZ ;  /* 0x0000001f0a057819 */ /* 0x000fe200000006ff */
[----:B------:R1:W-:Y:S01]  /*2fd0*/  @!P2 SYNCS.ARRIVE.TRANS64.RED RZ, [R3+URZ], R4 ;  /* 0x0000000403ffa9a7 */ /* 0x0003e200080004ff */
[----:B------:R-:W-:Y:S01]  /*2fe0*/  UIADD3 UR6, UPT, UPT, UR6, 0x1, URZ ;  /* 0x0000000106067890 */ /* 0x000fe2000fffe0ff */
[----:B------:R-:W-:-:S03]  /*2ff0*/  VIADD R8, R8, 0x1 ;  /* 0x0000000108087836 */ /* 0x000fc60000000000 */
[----:B------:R-:W-:Y:S02]  /*3000*/  UISETP.NE.AND UP0, UPT, UR6, 0x2, UPT ;  /* 0x000000020600788c */ /* 0x000fe4000bf05270 */
[----:B------:R-:W-:Y:S06]  /*3010*/  UGETNEXTWORKID.BROADCAST [UR4], [UR5] ;  /* 0x00000000040073ca */ /* 0x000fec0008000100 */
[----:B------:R-:W-:Y:S01]  /*3020*/  USEL UR4, URZ, 0x1, UP0 ;  /* 0x00000001ff047887 */ /* 0x000fe20008000000 */
[----:B------:R-:W-:Y:S01]  /*3030*/  ISETP.NE.AND P0, PT, R8, 0x2, PT ;  /* 0x000000020800780c */ /* 0x000fe20003f05270 */
[----:B------:R-:W-:Y:S01]  /*3040*/  USEL UR6, UR6, URZ, UP0 ;  /* 0x000000ff06067287 */ /* 0x000fe20008000000 */
[----:B------:R-:W2:Y:S03]  /*3050*/  SYNCS.PHASECHK.TRANS64.TRYWAIT P1, [R0+URZ+0x130], R5 ;  /* 0x00013005000075a7 */ /* 0x000ea600080211ff */
[----:B------:R-:W-:Y:S01]  /*3060*/  LOP3.LUT R12, R12, UR4, RZ, 0x3c, !PT ;  /* 0x000000040c0c7c12 */ /* 0x000fe2000f8e3cff */
[----:B-12---:R-:W-:Y:S07]  /*3070*/  @!P1 BRA `(.L_x_57) ;  /* 0x0000004800449947 */ /* 0x006fee0003800000 */
.L_x_148:
[C---:B------:R-:W-:Y:S01]  /*3080*/  LEA R4, R11.reuse, UR37, 0x4 ;  /* 0x000000250b047c11 */ /* 0x040fe2000f8e20ff */
[----:B-1----:R-:W-:Y:S01]  /*3090*/  VIADD R0, R0, 0x140 ;  /* 0x0000014000007836 */ /* 0x002fe20000000000 */
[----:B------:R-:W-:Y:S01]  /*30a0*/  SEL R8, R8, RZ, P0 ;  /* 0x000000ff08087207 */ /* 0x000fe20000000000 */
[----:B------:R-:W-:-:S03]  /*30b0*/  VIADD R11, R11, 0x1 ;  /* 0x000000010b0b7836 */ /* 0x000fc60000000000 */
[----:B------:R-:W1:Y:S01]  /*30c0*/  LDS.128 R4, [R4+0x1c0] ;  /* 0x0001c00004047984 */ /* 0x000e620000000c00 */
[----:B------:R-:W-:Y:S02]  /*30d0*/  PRMT R0, RZ, 0x654, R0 ;  /* 0x00000654ff007816 */ /* 0x000fe40000000000 */
[C---:B------:R-:W-:Y:S01]  /*30e0*/  ISETP.NE.AND P1, PT, R11.reuse, 0x2, PT ;  /* 0x000000020b00780c */ /* 0x040fe20003f25270 */
[----:B------:R-:W-:Y:S01]  /*30f0*/  @!PT LDS RZ, [RZ] ;  /* 0x00000000fffff984 */ /* 0x000fe20000000800 */
[----:B------:R-:W-:Y:S01]  /*3100*/  @!PT LDS RZ, [RZ] ;  /* 0x00000000fffff984 */ /* 0x000fe20000000800 */
[----:B------:R-:W-:Y:S01]  /*3110*/  @!PT LDS RZ, [RZ] ;  /* 0x00000000fffff984 */ /* 0x000fe20000000800 */
[----:B------:R-:W-:Y:S01]  /*3120*/  @!PT LDS RZ, [RZ] ;  /* 0x00000000fffff984 */ /* 0x000fe20000000800 */
[----:B------:R2:W-:Y:S06]  /*3130*/  MEMBAR.ALL.CTA ;  /* 0x0000000000007992 */ /* 0x0005ec0000008000 */
[----:B--2---:R-:W2:Y:S01]  /*3140*/  FENCE.VIEW.ASYNC.S ;  /* 0x00000000000073c6 */ /* 0x004ea20000000000 */
[----:B------:R-:W-:Y:S01]  /*3150*/  SEL R11, R11, RZ, P1 ;  /* 0x000000ff0b0b7207 */ /* 0x000fe20000800000 */
[----:B--2---:R2:W-:Y:S01]  /*3160*/  SYNCS.ARRIVE.TRANS64.RED.A1T0 RZ, [R0+URZ], RZ ;  /* 0x000000ff00ff79a7 */ /* 0x0045e200081004ff */
[----:B-1----:R-:W-:-:S02]  /*3170*/  LOP3.LUT P3, RZ, R6, 0x1, RZ, 0xc0, !PT ;  /* 0x0000000106ff7812 */ /* 0x002fc4000786c0ff */
[----:B------:R-:W-:-:S04]  /*3180*/  SEL R5, RZ, 0x1, P1 ;  /* 0x00000001ff057807 */ /* 0x000fc80000800000 */
[----:B------:R-:W-:Y:S02]  /*3190*/  LOP3.LUT R10, R10, R5, RZ, 0x3c, !PT ;  /* 0x000000050a0a7212 */ /* 0x000fe400078e3cff */
[----:B--2---:R-:W-:-:S04]  /*31a0*/  SEL R0, RZ, 0x1, P0 ;  /* 0x00000001ff007807 */ /* 0x004fc80000000000 */
[----:B------:R-:W-:Y:S01]  /*31b0*/  LOP3.LUT R9, R9, R0, RZ, 0x3c, !PT ;  /* 0x0000000009097212 */ /* 0x000fe200078e3cff */
[----:B------:R-:W-:Y:S06]  /*31c0*/  @P3 BRA `(.L_x_58) ;  /* 0xfffffffc002c3947 */ /* 0x000fec000383ffff */
[----:B------:R-:W-:Y:S01]  /*31d0*/  ULEA UR5, UR6, UR37, 0x3 ;  /* 0x0000002506057291 */ /* 0x000fe2000f8e18ff */
[----:B------:R-:W-:-:S08]  /*31e0*/  SHF.L.U32 R3, R12, 0x1f, RZ ;  /* 0x0000001f0c037819 */ /* 0x000fd000000006ff */
[----:B------:R-:W1:Y:S02]  /*31f0*/  SYNCS.PHASECHK.TRANS64 P0, [UR5+0x140], R3 ;  /* 0x00014003ff0075a7 */ /* 0x000e640008001005 */
[----:B-1----:R-:W-:Y:S05]  /*3200*/  @P0 BRA `(.L_x_59) ;  /* 0x0000000000080947 */ /* 0x002fea0003800000 */
[----:B------:R-:W1:Y:S02]  /*3210*/  SYNCS.PHASECHK.TRANS64.TRYWAIT P0, [UR5+0x140], R3 ;  /* 0x00014003ff0075a7 */ /* 0x000e640008001105 */
[----:B-1----:R-:W-:Y:S05]  /*3220*/  @!P0 BRA `(.L_x_60) ;  /* 0x0000004400ec8947 */ /* 0x002fea0003800000 */
.L_x_59:
[----:B------:R-:W-:-:S04]  /*3230*/  UIADD3 UR4, UPT, UPT, UR6, 0x1, URZ ;  /* 0x0000000106047890 */ /* 0x000fc8000fffe0ff */
[----:B------:R-:W-:-:S04]  /*3240*/  UISETP.NE.AND UP0, UPT, UR4, 0x2, UPT ;  /* 0x000000020400788c */ /* 0x000fc8000bf05270 */
[----:B------:R-:W-:Y:S02]  /*3250*/  USEL UR7, URZ, 0x1, UP0 ;  /* 0x00000001ff077887 */ /* 0x000fe40008000000 */
[----:B------:R-:W-:-:S04]  /*3260*/  USEL UR4, UR4, URZ, UP0 ;  /* 0x000000ff04047287 */ /* 0x000fc80008000000 */
[----:B------:R-:W-:Y:S01]  /*3270*/  ULEA UR4, UR4, UR37, 0x3 ;  /* 0x0000002504047291 */ /* 0x000fe2000f8e18ff */
[----:B-1----:R-:W-:-:S04]  /*3280*/  LOP3.LUT R3, R12, UR7, RZ, 0x3c, !PT ;  /* 0x000000070c037c12 */ /* 0x002fc8000f8e3cff */
[----:B------:R-:W-:-:S04]  /*3290*/  SHF.L.U32 R0, R3, 0x1f, RZ ;  /* 0x0000001f03007819 */ /* 0x000fc800000006ff */
[----:B------:R-:W1:Y:S02]  /*32a0*/  SYNCS.PHASECHK.TRANS64 P0, [UR4+0x140], R0 ;  /* 0x00014000ff0075a7 */ /* 0x000e640008001004 */
[----:B-1----:R-:W-:Y:S05]  /*32b0*/  @P0 EXIT ;  /* 0x000000000000094d */ /* 0x002fea0003800000 */
[----:B------:R-:W-:Y:S02]  /*32c0*/  SHF.L.U32 R3, R3, 0x1f, RZ ;  /* 0x0000001f03037819 */ /* 0x000fe400000006ff */
[----:B------:R-:W-:-:S07]  /*32d0*/  MOV R0, UR4 ;  /* 0x0000000400007c02 */ /* 0x000fce0008000f00 */
.L_x_61:
[----:B-1----:R1:W2:Y:S02]  /*32e0*/  SYNCS.PHASECHK.TRANS64.TRYWAIT P0, [R0+URZ+0x140], R3 ;  /* 0x00014003000075a7 */ /* 0x0022a400080011ff */
[----:B--2---:R-:W-:Y:S05]  /*32f0*/  @!P0 NANOSLEEP.SYNCS 0x989680 ;  /* 0x009896800000895d */ /* 0x004fea0003900000 */
[----:B------:R-:W2:Y:S02]  /*3300*/  @!P0 SYNCS.PHASECHK.TRANS64 P0, [R0+URZ+0x140], R3 ;  /* 0x00014003000085a7 */ /* 0x000ea400080010ff */
[----:B--2---:R-:W-:Y:S05]  /*3310*/  @P0 EXIT ;  /* 0x000000000000094d */ /* 0x004fea0003800000 */
[----:B------:R-:W-:Y:S05]  /*3320*/  BRA `(.L_x_61) ;  /* 0xfffffffc00ec7947 */ /* 0x000fea000383ffff */
.L_x_54:
[----:B------:R-:W-:-:S09]  /*3330*/  UISETP.NE.AND UP1, UPT, UR8, URZ, UPT ;  /* 0x000000ff0800728c */ /* 0x000fd2000bf25270 */
[----:B------:R-:W-:Y:S05]  /*3340*/  BRA.U UP1, `(.L_x_62) ;  /* 0x0000000d017c7547 */ /* 0x000fea000b800000 */
[----:B------:R-:W-:Y:S01]  /*3350*/  UMOV UR4, 0x40 ;  /* 0x0000004000047882 */ /* 0x000fe20000000000 */
[----:B------:R-:W-:Y:S01]  /*3360*/  NOP ;  /* 0x0000000000007918 */ /* 0x000fe20000000000 */
[----:B------:R-:W-:Y:S01]  /*3370*/  ULEA UR4, UR37, UR4, 0x18 ;  /* 0x0000000425047291 */ /* 0x000fe2000f8ec0ff */
[----:B------:R-:W-:Y:S02]  /*3380*/  UMOV UR5, 0x400 ;  /* 0x0000040000057882 */ /* 0x000fe40000000000 */
[----:B------:R-:W-:-:S06]  /*3390*/  ULEA UR37, UR37, UR5, 0x18 ;  /* 0x0000000525257291 */ /* 0x000fcc000f8ec0ff */
[----:B------:R-:W1:Y:S02]  /*33a0*/  LDS.U8 R0, [UR4+0x1c] ;  /* 0x00001c04ff007984 */ /* 0x000e640008000000 */
[----:B-1----:R-:W-:-:S13]  /*33b0*/  ISETP.NE.AND P0, PT, R0, RZ, PT ;  /* 0x000000ff0000720c */ /* 0x002fda0003f05270 */
[----:B------:R-:W-:Y:S05]  /*33c0*/  @P0 BRA `(.L_x_63) ;  /* 0x0000000000580947 */ /* 0x000fea0003800000 */
[----:B------:R-:W-:-:S13]  /*33d0*/  ELECT P0, URZ, PT ;  /* 0x0000000000ff782f */ /* 0x000fda0003800000 */
[----:B------:R-:W-:Y:S05]  /*33e0*/  @!P0 BRA `(.L_x_64) ;  /* 0x0000000000608947 */ /* 0x000fea0003800000 */
[----:B------:R-:W-:Y:S01]  /*33f0*/  UMOV UR5, 0x10 ;  /* 0x0000001000057882 */ /* 0x000fe20000000000 */
[----:B------:R-:W-:Y:S01]  /*3400*/  HFMA2 R0, -RZ, RZ, 0, 5.9604644775390625e-08 ;  /* 0x00000001ff007431 */ /* 0x000fe200000001ff */
[----:B------:R-:W-:-:S03]  /*3410*/  MOV R2, 0xffff ;  /* 0x0000ffff00027802 */ /* 0x000fc60000000f00 */
[----:B------:R-:W-:Y:S04]  /*3420*/  DEPBAR.LE SB1, 0x36 ;  /* 0x00009d800000791a */ /* 0x000fe80000000000 */
[----:B------:R-:W1:Y:S02]  /*3430*/  UTCATOMSWS.FIND_AND_SET.ALIGN UP0, UR5, UR5 ;  /* 0x00000005000575e3 */ /* 0x000e640008000800 */
[----:B-1----:R-:W-:Y:S01]  /*3440*/  MOV R3, UR5 ;  /* 0x0000000500037c02 */ /* 0x002fe20008000f00 */
[----:B------:R-:W-:Y:S06]  /*3450*/  BRA.U UP0, `(.L_x_65) ;  /* 0x0000000100187547 */ /* 0x000fec000b800000 */
.L_x_66:
[----:B------:R-:W-:Y:S05]  /*3460*/  NANOSLEEP 0x64 ;  /* 0x000000640000795d */ /* 0x000fea0003800000 */
[----:B------:R-:W-:-:S05]  /*3470*/  UMOV UR5, 0x10 ;  /* 0x0000001000057882 */ /* 0x000fca0000000000 */
[----:B------:R-:W-:Y:S04]  /*3480*/  DEPBAR.LE SB1, 0x36 ;  /* 0x00009d800000791a */ /* 0x000fe80000000000 */
[----:B------:R-:W1:Y:S02]  /*3490*/  UTCATOMSWS.FIND_AND_SET.ALIGN UP0, UR5, UR5 ;  /* 0x00000005000575e3 */ /* 0x000e640008000800 */
[----:B-1----:R-:W-:Y:S01]  /*34a0*/  MOV R3, UR5 ;  /* 0x0000000500037c02 */ /* 0x002fe20008000f00 */
[----:B------:R-:W-:Y:S05]  /*34b0*/  BRA.U !UP0, `(.L_x_66) ;  /* 0xfffffffd08e87547 */ /* 0x000fea000b83ffff */
.L_x_65:
[-C--:B------:R-:W-:Y:S02]  /*34c0*/  SHF.L.U32 R2, R2, R3.reuse, RZ ;  /* 0x0000000302027219 */ /* 0x080fe400000006ff */
[----:B------:R-:W-:Y:S01]  /*34d0*/  SHF.L.U32 R0, R0, R3, RZ ;  /* 0x0000000300007219 */ /* 0x000fe200000006ff */
[----:B------:R-:W-:Y:S02]  /*34e0*/  IMAD.SHL.U32 R3, R3, 0x20, RZ ;  /* 0x0000002003037824 */ /* 0x000fe400078e00ff */
[----:B------:R1:W-:Y:S04]  /*34f0*/  ATOMS.OR RZ, [UR4+0x14], R2 ;  /* 0x00001402ffff798c */ /* 0x0003e8000b000004 */
[----:B------:R1:W-:Y:S04]  /*3500*/  ATOMS.OR RZ, [UR4+0x18], R0 ;  /* 0x00001800ffff798c */ /* 0x0003e8000b000004 */
[----:B------:R1:W-:Y:S01]  /*3510*/  STS [UR37+0x1e0], R3 ;  /* 0x0001e003ff007988 */ /* 0x0003e20008000825 */
[----:B------:R-:W-:Y:S05]  /*3520*/  BRA `(.L_x_64) ;  /* 0x0000000000107947 */ /* 0x000fea0003800000 */
.L_x_63:
[----:B------:R-:W-:Y:S02]  /*3530*/  MOV R0, 0xffffffff ;  /* 0xffffffff00007802 */ /* 0x000fe40000000f00 */
[----:B------:R-:W-:-:S03]  /*3540*/  MOV R2, 0x3570 ;  /* 0x0000357000027802 */ /* 0x000fc60000000f00 */
[----:B------:R1:W-:Y:S04]  /*3550*/  STS [UR37+0x1e0], R0 ;  /* 0x0001e000ff007988 */ /* 0x0003e80008000825 */
[----:B-1-3-5:R-:W-:Y:S05]  /*3560*/  CALL.REL.NOINC `($__internal_1_$__cuda_sm10x_tcgen05_guardrail_trap_phase_invalid_during_alloc) ;  /* 0x0000004800687944 */ /* 0x02afea0003c00000 */
.L_x_64:
[----:B------:R-:W-:Y:S05]  /*3570*/  WARPSYNC.ALL ;  /* 0x0000000000007948 */ /* 0x000fea0003800000 */
[----:B------:R-:W2:Y:S01]  /*3580*/  S2UR UR6, SR_CgaCtaId ;  /* 0x00000000000679c3 */ /* 0x000ea20000008800 */
[----:B------:R-:W-:Y:S01]  /*3590*/  UMOV UR4, 0x400 ;  /* 0x0000040000047882 */ /* 0x000fe20000000000 */
[----:B------:R-:W-:-:S06]  /*35a0*/  NOP ;  /* 0x0000000000007918 */ /* 0x000fcc0000000000 */
[----:B------:R-:W-:Y:S06]  /*35b0*/  BAR.ARV 0x6, 0xa0 ;  /* 0x0182800000007b1d */ /* 0x000fec0000002000 */
[----:B------:R-:W4:Y:S01]  /*35c0*/  LDCU UR7, c[0x0][0x38c] ;  /* 0x00007180ff0777ac */ /* 0x000f220008000800 */
[----:B------:R-:W-:Y:S01]  /*35d0*/  IMAD.MOV.U32 R11, RZ, RZ, 0x1 ;  /* 0x00000001ff0b7424 */ /* 0x000fe200078e00ff */
[----:B------:R-:W-:Y:S01]  /*35e0*/  CS2R R8, SRZ ;  /* 0x0000000000087805 */ /* 0x000fe2000001ff00 */
[----:B------:R-:W-:Y:S01]  /*35f0*/  IMAD.MOV.U32 R10, RZ, RZ, RZ ;  /* 0x000000ffff0a7224 */ /* 0x000fe200078e00ff */
[----:B------:R-:W-:Y:S01]  /*3600*/  UMOV UR18, URZ ;  /* 0x000000ff00127c82 */ /* 0x000fe20008000000 */
[----:B------:R-:W-:Y:S01]  /*3610*/  UMOV UR17, URZ ;  /* 0x000000ff00117c82 */ /* 0x000fe20008000000 */
[----:B------:R-:W-:Y:S01]  /*3620*/  UMOV UR22, 0x0 ;  /* 0x0000000000167882 */ /* 0x000fe20000000000 */
[----:B------:R-:W-:Y:S01]  /*3630*/  UMOV UR23, 0x8100490 ;  /* 0x0810049000177882 */ /* 0x000fe20000000000 */
[----:B------:R-:W-:Y:S01]  /*3640*/  UMOV UR20, 0x0 ;  /* 0x0000000000147882 */ /* 0x000fe20000000000 */
[----:B------:R-:W-:Y:S01]  /*3650*/  UMOV UR21, 0x8100490 ;  /* 0x0810049000157882 */ /* 0x000fe20000000000 */
[----:B--2---:R-:W-:Y:S01]  /*3660*/  ULEA UR6, UR6, UR4, 0x18 ;  /* 0x0000000406067291 */ /* 0x004fe2000f8ec0ff */
[----:B------:R-:W2:Y:S03]  /*3670*/  LDCU UR4, c[0x0][0x38c] ;  /* 0x00007180ff0477ac */ /* 0x000ea60008000800 */
[----:B------:R-:W-:-:S02]  /*3680*/  UIADD3 UR11, UPT, UPT, UR6, 0x4400, URZ ;  /* 0x00004400060b7890 */ /* 0x000fc4000fffe0ff */
[----:B----4-:R-:W-:-:S03]  /*3690*/  UIADD3 UR7, UPT, UPT, UR7, 0x3f, URZ ;  /* 0x0000003f07077890 */ /* 0x010fc6000fffe0ff */
[----:B-1----:R-:W1:Y:S01]  /*36a0*/  LDS R0, [UR6+0x1e0] ;  /* 0x0001e006ff007984 */ /* 0x002e620008000800 */
[----:B------:R-:W-:Y:S02]  /*36b0*/  UIADD3 UR12, UPT, UPT, UR6, 0x26400, URZ ;  /* 0x00026400060c7890 */ /* 0x000fe4000fffe0ff */
[----:B------:R-:W-:Y:S02]  /*36c0*/  USHF.R.S32.HI UR5, URZ, 0x1f, UR7 ;  /* 0x0000001fff057899 */ /* 0x000fe40008011407 */
[----:B------:R-:W-:Y:S02]  /*36d0*/  USHF.R.U32.HI UR11, URZ, 0x4, UR11 ;  /* 0x00000004ff0b7899 */ /* 0x000fe4000801160b */
[----:B------:R-:W-:Y:S02]  /*36e0*/  ULEA.HI UR5, UR5, UR7, URZ, 0x6 ;  /* 0x0000000705057291 */ /* 0x000fe4000f8f30ff */
[----:B------:R-:W-:Y:S02]  /*36f0*/  USHF.R.U32.HI UR12, URZ, 0x4, UR12 ;  /* 0x00000004ff0c7899 */ /* 0x000fe4000801160c */
[----:B------:R-:W-:-:S02]  /*3700*/  USHF.R.S32.HI UR5, URZ, 0x6, UR5 ;  /* 0x00000006ff057899 */ /* 0x000fc40008011405 */
[----:B------:R-:W-:Y:S02]  /*3710*/  ULOP3.LUT UR11, UR11, 0x3fff, URZ, 0xc0, !UPT ;  /* 0x00003fff0b0b7892 */ /* 0x000fe4000f8ec0ff */
[----:B------:R-:W-:Y:S02]  /*3720*/  UISETP.LT.AND UP0, UPT, UR5, 0x1, UPT ;  /* 0x000000010500788c */ /* 0x000fe4000bf01270 */
[----:B------:R-:W-:Y:S02]  /*3730*/  ULOP3.LUT UR12, UR12, 0x3fff, URZ, 0xc0, !UPT ;  /* 0x00003fff0c0c7892 */ /* 0x000fe4000f8ec0ff */
[----:B------:R-:W-:Y:S02]  /*3740*/  USEL UR10, UR5, 0x1, !UP0 ;  /* 0x00000001050a7887 */ /* 0x000fe4000c000000 */
[----:B------:R-:W-:Y:S02]  /*3750*/  ULOP3.LUT UR11, UR11, 0x10000, URZ, 0xfc, !UPT ;  /* 0x000100000b0b7892 */ /* 0x000fe4000f8efcff */
[----:B------:R-:W-:-:S02]  /*3760*/  ULOP3.LUT UR12, UR12, 0x10000, URZ, 0xfc, !UPT ;  /* 0x000100000c0c7892 */ /* 0x000fc4000f8efcff */
[----:B------:R-:W-:Y:S02]  /*3770*/  UIADD3 UR10, UPT, UPT, -UR10, URZ, URZ ;  /* 0x000000ff0a0a7290 */ /* 0x000fe4000fffe1ff */
[----:B--2---:R-:W-:Y:S01]  /*3780*/  UISETP.GE.AND UP3, UPT, UR4, 0x1, UPT ;  /* 0x000000010400788c */ /* 0x004fe2000bf66270 */
[----:B-1----:R-:W-:-:S15]  /*3790*/  R2UR UR19, R0 ;  /* 0x00000000001372ca */ /* 0x002fde00000e0000 */
.L_x_73:
[----:B------:R-:W-:Y:S02]  /*37a0*/  LEA R0, R10, UR6, 0x3 ;  /* 0x000000060a007c11 */ /* 0x000fe4000f8e18ff */
[----:B------:R-:W-:Y:S02]  /*37b0*/  SHF.L.U32 R5, R9, 0x1f, RZ ;  /* 0x0000001f09057819 */ /* 0x000fe400000006ff */
[----:B------:R-:W-:Y:S01]  /*37c0*/  PLOP3.LUT P0, PT, PT, PT, UP3, 0x80, 0x8 ;  /* 0x000000000008781c */ /* 0x000fe20003f0f038 */
[----:B------:R-:W-:Y:S01]  /*37d0*/  VIADD R3, R0, 0x140 ;  /* 0x0000014000037836 */ /* 0x000fe20000000000 */
[----:B-1----:R-:W1:Y:S02]  /*37e0*/  SYNCS.PHASECHK.TRANS64.TRYWAIT P1, [R0+URZ+0x130], R5 ;  /* 0x00013005000075a7 */ /* 0x002e6400080211ff */
[----:B-1--4-:R-:W-:Y:S09]  /*37f0*/  @!P1 BRA `(.L_x_67) ;  /* 0x0000004000909947 */ /* 0x012ff20003800000 */
.L_x_150:
[----:B------:R-:W-:Y:S01]  /*3800*/  LEA R4, R10, UR6, 0x4 ;  /* 0x000000060a047c11 */ /* 0x000fe2000f8e20ff */
[----:B------:R-:W-:Y:S01]  /*3810*/  @UP3 ULEA UR4, UR17, UR6, 0x3 ;  /* 0x0000000611043291 */ /* 0x000fe2000f8e18ff */
[----:B------:R-:W-:Y:S01]  /*3820*/  PLOP3.LUT P2, PT, PT, PT, PT, 0x80, 0x8 ;  /* 0x000000000008781c */ /* 0x000fe20003f4f070 */
[----:B------:R-:W-:Y:S01]  /*3830*/  ULEA UR8, UR18, UR6, 0x3 ;  /* 0x0000000612087291 */ /* 0x000fe2000f8e18ff */
[----:B------:R-:W-:Y:S01]  /*3840*/  PRMT R3, RZ, 0x654, R3 ;  /* 0x00000654ff037816 */ /* 0x000fe20000000003 */
[----:B------:R-:W-:Y:S01]  /*3850*/  ULEA UR9, UR18, UR19, 0x6 ;  /* 0x0000001312097291 */ /* 0x000fe2000f8e30ff */
[----:B-1----:R-:W1:Y:S01]  /*3860*/  LDS.128 R4, [R4+0x1c0] ;  /* 0x0001c00004047984 */ /* 0x002e620000000c00 */
[----:B------:R-:W-:Y:S02]  /*3870*/  @P0 SHF.L.U32 R2, R8, 0x1f, RZ ;  /* 0x0000001f08020819 */ /* 0x000fe400000006ff */
[----:B------:R-:W-:Y:S01]  /*3880*/  SHF.L.U32 R0, R11, 0x1f, RZ ;  /* 0x0000001f0b007819 */ /* 0x000fe200000006ff */
[----:B------:R-:W-:Y:S01]  /*3890*/  @!PT LDS RZ, [RZ] ;  /* 0x00000000fffff984 */ /* 0x000fe20000000800 */
[----:B------:R-:W-:Y:S01]  /*38a0*/  @!PT LDS RZ, [RZ] ;  /* 0x00000000fffff984 */ /* 0x000fe20000000800 */
[----:B------:R-:W-:Y:S01]  /*38b0*/  @!PT LDS RZ, [RZ] ;  /* 0x00000000fffff984 */ /* 0x000fe20000000800 */
[----:B------:R-:W-:Y:S01]  /*38c0*/  @!PT LDS RZ, [RZ] ;  /* 0x00000000fffff984 */ /* 0x000fe20000000800 */
[----:B------:R2:W-:Y:S06]  /*38d0*/  MEMBAR.ALL.CTA ;  /* 0x0000000000007992 */ /* 0x0005ec0000008000 */
[----:B--2---:R-:W2:Y:S02]  /*38e0*/  FENCE.VIEW.ASYNC.S ;  /* 0x00000000000073c6 */ /* 0x004ea40000000000 */
[----:B--2---:R2:W-:Y:S01]  /*38f0*/  SYNCS.ARRIVE.TRANS64.RED.A1T0 RZ, [R3+URZ], RZ ;  /* 0x000000ff03ff79a7 */ /* 0x0045e200081004ff */
[----:B------:R2:W4:Y:S01]  /*3900*/  @P0 SYNCS.PHASECHK.TRANS64.TRYWAIT P2, [UR4], R2 ;  /* 0x00000002ff0005a7 */ /* 0x0005220008041104 */
[----:B-1----:R-:W-:Y:S01]  /*3910*/  LOP3.LUT P1, RZ, R6, 0x1, RZ, 0xc0, !PT ;  /* 0x0000000106ff7812 */ /* 0x002fe2000782c0ff */
[----:B------:R-:W1:Y:S02]  /*3920*/  SYNCS.PHASECHK.TRANS64.TRYWAIT P0, [UR8+0x170], R0 ;  /* 0x00017000ff0075a7 */ /* 0x000e640008001108 */
[----:B-12-4-:R-:W-:Y:S10]  /*3930*/  @!P0 BRA `(.L_x_68) ;  /* 0x0000004000548947 */ /* 0x016ff40003800000 */
.L_x_152:
[----:B------:R-:W-:Y:S01]  /*3940*/  IADD3 R10, PT, PT, R10, 0x1, RZ ;  /* 0x000000010a0a7810 */ /* 0x000fe20007ffe0ff */
[----:B------:R-:W-:Y:S06]  /*3950*/  BRA.U !UP3, `(.L_x_69) ;  /* 0x000000010b987547 */ /* 0x000fec000b800000 */
[----:B------:R-:W-:Y:S01]  /*3960*/  UPLOP3.LUT UP4, UPT, UPT, UPT, UPT, 0x40, 0x4 ;  /* 0x000000000004789c */ /* 0x000fe20003f8e870 */
[----:B------:R-:W-:Y:S01]  /*3970*/  UMOV UR16, UR10 ;  /* 0x0000000a00107c82 */ /* 0x000fe20008000000 */
[----:B------:R-:W-:Y:S01]  /*3980*/  UMOV UR15, UR5 ;  /* 0x00000005000f7c82 */ /* 0x000fe20008000000 */
[----:B------:R-:W-:-:S08]  /*3990*/  UMOV UR14, UR17 ;  /* 0x00000011000e7c82 */ /* 0x000fd00008000000 */
.L_x_72:
[----:B------:R-:W-:Y:S02]  /*39a0*/  UIADD3 UR16, UPT, UPT, UR16, 0x1, URZ ;  /* 0x0000000110107890 */ /* 0x000fe4000fffe0ff */
[----:B--2---:R-:W-:Y:S02]  /*39b0*/  ULEA UR7, UR14, UR6, 0x3 ;  /* 0x000000060e077291 */ /* 0x004fe4000f8e18ff */
[----:B------:R-:W-:Y:S01]  /*39c0*/  UISETP.NE.AND UP0, UPT, UR16, URZ, UPT ;  /* 0x000000ff1000728c */ /* 0x000fe2000bf05270 */
[----:B----4-:R-:W-:Y:S10]  /*39d0*/  @P2 BRA `(.L_x_70) ;  /* 0x00000000000c2947 */ /* 0x010ff40003800000 */
[----:B-1----:R-:W-:Y:S04]  /*39e0*/  SHF.L.U32 R3, R8, 0x1f, RZ ;  /* 0x0000001f08037819 */ /* 0x002fe800000006ff */
[----:B------:R-:W1:Y:S02]  /*39f0*/  SYNCS.PHASECHK.TRANS64.TRYWAIT P0, [UR7], R3 ;  /* 0x00000003ff0075a7 */ /* 0x000e640008001107 */
[----:B-1----:R-:W-:Y:S05]  /*3a00*/  @!P0 BRA `(.L_x_71) ;  /* 0x0000004000388947 */ /* 0x002fea0003800000 */
.L_x_70:
[----:B------:R-:W-:Y:S01]  /*3a10*/  UISETP.NE.AND UP1, UPT, UR15, 0x1, UPT ;  /* 0x000000010f00788c */ /* 0x000fe2000bf25270 */
[----:B------:R-:W-:Y:S01]  /*3a20*/  PLOP3.LUT P2, PT, PT, PT, PT, 0x80, 0x8 ;  /* 0x000000000008781c */ /* 0x000fe20003f4f070 */
[----:B------:R-:W-:Y:S02]  /*3a30*/  UIADD3 UR17, UPT, UPT, UR14, 0x1, URZ ;  /* 0x000000010e117890 */ /* 0x000fe4000fffe0ff */
[----:B------:R-:W-:Y:S02]  /*3a40*/  ULEA UR24, UR14, UR12, 0x8 ;  /* 0x0000000c0e187291 */ /* 0x000fe4000f8e40ff */
[----:B------:R-:W-:Y:S01]  /*3a50*/  UISETP.NE.AND UP2, UPT, UR17, 0x11, UPT ;  /* 0x000000111100788c */ /* 0x000fe2000bf45270 */
[----:B------:R-:W-:Y:S01]  /*3a60*/  PLOP3.LUT P0, PT, PT, PT, UP1, 0x80, 0x8 ;  /* 0x000000000008781c */ /* 0x000fe20003f0f018 */
[----:B------:R-:W-:Y:S02]  /*3a70*/  ULEA UR26, UR14, UR11, 0x9 ;  /* 0x0000000b0e1a7291 */ /* 0x000fe4000f8e48ff */
[----:B------:R-:W-:Y:S02]  /*3a80*/  USEL UR13, URZ, 0x1, UP2 ;  /* 0x00000001ff0d7887 */ /* 0x000fe40009000000 */
[----:B------:R-:W-:Y:S02]  /*3a90*/  USEL UR17, UR17, URZ, UP2 ;  /* 0x000000ff11117287 */ /* 0x000fe40009000000 */
[----:B------:R-:W-:Y:S02]  /*3aa0*/  UIADD3 UR30, UPT, UPT, UR24, 0x2, URZ ;  /* 0x00000002181e7890 */ /* 0x000fe4000fffe0ff */
[----:B------:R-:W-:Y:S01]  /*3ab0*/  @UP1 ULEA UR4, UR17, UR6, 0x3 ;  /* 0x0000000611041291 */ /* 0x000fe2000f8e18ff */
[----:B------:R-:W-:Y:S01]  /*3ac0*/  LOP3.LUT R8, R8, UR13, RZ, 0x3c, !PT ;  /* 0x0000000d08087c12 */ /* 0x000fe2000f8e3cff */
[----:B------:R-:W-:Y:S02]  /*3ad0*/  UIADD3 UR28, UPT, UPT, UR26, 0x2, URZ ;  /* 0x000000021a1c7890 */ /* 0x000fe4000fffe0ff */
[----:B------:R-:W-:Y:S01]  /*3ae0*/  UIADD3 UR7, UPT, UPT, UR7, 0x88, URZ ;  /* 0x0000008807077890 */ /* 0x000fe2000fffe0ff */
[----:B-1----:R-:W-:Y:S01]  /*3af0*/  @P0 SHF.L.U32 R0, R8, 0x1f, RZ ;  /* 0x0000001f08000819 */ /* 0x002fe200000006ff */
[----:B------:R-:W-:Y:S01]  /*3b00*/  UMOV UR25, 0x80004020 ;  /* 0x8000402000197882 */ /* 0x000fe20000000000 */
[----:B------:R-:W-:Y:S01]  /*3b10*/  UMOV UR27, 0x80004020 ;  /* 0x80004020001b7882 */ /* 0x000fe20000000000 */
[----:B------:R-:W-:Y:S01]  /*3b20*/  UMOV UR31, 0x80004020 ;  /* 0x80004020001f7882 */ /* 0x000fe20000000000 */
[----:B------:R2:W4:Y:S01]  /*3b30*/  @P0 SYNCS.PHASECHK.TRANS64.TRYWAIT P2, [UR4], R0 ;  /* 0x00000000ff0005a7 */ /* 0x0005220008041104 */
[----:B------:R-:W-:Y:S01]  /*3b40*/  UIADD3 UR15, UPT, UPT, UR15, -0x1, URZ ;  /* 0xffffffff0f0f7890 */ /* 0x000fe2000fffe0ff */
[----:B------:R2:W-:Y:S01]  /*3b50*/  UTCQMMA gdesc[UR26], gdesc[UR24], tmem[UR9], tmem[UR22], idesc[UR23], UP4 ;  /* 0x00ff16181a0075ea */ /* 0x0005e2000a000309 */
[----:B------:R-:W-:Y:S01]  /*3b60*/  UPLOP3.LUT UP4, UPT, UPT, UPT, UPT, 0x80, 0x8 ;  /* 0x000000000008789c */ /* 0x000fe20003f8f070 */
[----:B------:R-:W-:Y:S01]  /*3b70*/  UMOV UR29, 0x80004020 ;  /* 0x80004020001d7882 */ /* 0x000fe20000000000 */
[----:B------:R-:W-:Y:S01]  /*3b80*/  UMOV UR14, UR17 ;  /* 0x00000011000e7c82 */ /* 0x000fe20008000000 */
[----:B------:R2:W-:Y:S01]  /*3b90*/  UTCQMMA gdesc[UR28], gdesc[UR30], tmem[UR9], tmem[UR20], idesc[UR21], UPT ;  /* 0x00ff141e1c0075ea */ /* 0x0005e2000b800309 */
[----:B------:R2:W-:Y:S01]  /*3ba0*/  UTCBAR [UR7], URZ ;  /* 0x000000ff070073e9 */ /* 0x0005e200080000ff */
[----:B------:R-:W-:Y:S06]  /*3bb0*/  BRA.U UP0, `(.L_x_72) ;  /* 0xfffffffd00787547 */ /* 0x000fec000b83ffff */
.L_x_69:
[----:B------:R-:W-:Y:S01]  /*3bc0*/  UIADD3 UR18, UPT, UPT, UR18, 0x1, URZ ;  /* 0x0000000112127890 */ /* 0x000fe2000fffe0ff */
[C---:B------:R-:W-:Y:S01]  /*3bd0*/  ISETP.NE.AND P0, PT, R10.reuse, 0x2, PT ;  /* 0x000000020a00780c */ /* 0x040fe20003f05270 */
[----:B------:R-:W-:Y:S02]  /*3be0*/  UIADD3 UR8, UPT, UPT, UR8, 0x150, URZ ;  /* 0x0000015008087890 */ /* 0x000fe4000fffe0ff */
[----:B------:R-:W-:Y:S01]  /*3bf0*/  UISETP.NE.AND UP0, UPT, UR18, 0x4, UPT ;  /* 0x000000041200788c */ /* 0x000fe2000bf05270 */
[----:B-12---:R-:W-:Y:S02]  /*3c00*/  SEL R0, RZ, 0x1, P0 ;  /* 0x00000001ff007807 */ /* 0x006fe40000000000 */
[----:B------:R-:W-:Y:S01]  /*3c10*/  SEL R10, R10, RZ, P0 ;  /* 0x000000ff0a0a7207 */ /* 0x000fe20000000000 */
[----:B------:R-:W-:Y:S01]  /*3c20*/  USEL UR4, URZ, 0x1, UP0 ;  /* 0x00000001ff047887 */ /* 0x000fe20008000000 */
[----:B------:R-:W-:Y:S01]  /*3c30*/  LOP3.LUT R9, R9, R0, RZ, 0x3c, !PT ;  /* 0x0000000009097212 */ /* 0x000fe200078e3cff */
[----:B------:R-:W-:Y:S01]  /*3c40*/  USEL UR18, UR18, URZ, UP0 ;  /* 0x000000ff12127287 */ /* 0x000fe20008000000 */
[----:B------:R1:W-:Y:S03]  /*3c50*/  UTCBAR [UR8], URZ ;  /* 0x000000ff080073e9 */ /* 0x0003e600080000ff */
[----:B------:R-:W-:Y:S01]  /*3c60*/  LOP3.LUT R11, R11, UR4, RZ, 0x3c, !PT ;  /* 0x000000040b0b7c12 */ /* 0x000fe2000f8e3cff */
[----:B------:R-:W-:Y:S07]  /*3c70*/  @P1 BRA `(.L_x_73) ;  /* 0xfffffff800c81947 */ /* 0x000fee000383ffff */
[----:B------:R-:W2:Y:S01]  /*3c80*/  S2UR UR4, SR_CgaCtaId ;  /* 0x00000000000479c3 */ /* 0x000ea20000008800 */
[----:B------:R-:W-:Y:S01]  /*3c90*/  ELECT P0, URZ, PT ;  /* 0x0000000000ff782f */ /* 0x000fe20003800000 */
[----:B------:R-:W-:Y:S01]  /*3ca0*/  IMAD.MOV.U32 R0, RZ, RZ, 0x1 ;  /* 0x00000001ff007424 */ /* 0x000fe200078e00ff */
[----:B------:R-:W-:Y:S01]  /*3cb0*/  UIADD3 UR6, UPT, UPT, UR6, 0x170, URZ ;  /* 0x0000017006067890 */ /* 0x000fe2000fffe0ff */
[----:B------:R-:W-:Y:S01]  /*3cc0*/  SHF.L.U32 R3, R11, 0x1f, RZ ;  /* 0x0000001f0b037819 */ /* 0x000fe200000006ff */
[----:B------:R-:W-:-:S03]  /*3cd0*/  UMOV UR5, 0x40 ;  /* 0x0000004000057882 */ /* 0x000fc60000000000 */
[----:B------:R-:W-:Y:S01]  /*3ce0*/  UVIRTCOUNT.DEALLOC.SMPOOL 0x80 ;  /* 0x000000800000784c */ /* 0x000fe20000000000 */
[----:B--2---:R-:W-:Y:S02]  /*3cf0*/  ULEA UR4, UR4, UR5, 0x18 ;  /* 0x0000000504047291 */ /* 0x004fe4000f8ec0ff */
[----:B------:R-:W-:-:S07]  /*3d00*/  ULEA UR5, UR18, UR6, 0x3 ;  /* 0x0000000612057291 */ /* 0x000fce000f8e18ff */
[----:B------:R2:W-:Y:S02]  /*3d10*/  @P0 STS.U8 [UR4+0x1c], R0 ;  /* 0x00001c00ff000988 */ /* 0x0005e40008000004 */
[----:B------:R-:W3:Y:S02]  /*3d20*/  SYNCS.PHASECHK.TRANS64.TRYWAIT P0, [UR5], R3 ;  /* 0x00000003ff0075a7 */ /* 0x000ee40008001105 */
[----:B--23--:R-:W-:Y:S05]  /*3d30*/  @!P0 BRA `(.L_x_74) ;  /* 0x0000003c00848947 */ /* 0x00cfea0003800000 */
.L_x_155:
[----:B------:R-:W-:-:S04]  /*3d40*/  UIADD3 UR7, UPT, UPT, UR18, 0x1, URZ ;  /* 0x0000000112077890 */ /* 0x000fc8000fffe0ff */
[----:B------:R-:W-:-:S04]  /*3d50*/  UISETP.NE.AND UP0, UPT, UR7, 0x4, UPT ;  /* 0x000000040700788c */ /* 0x000fc8000bf05270 */
[----:B-1----:R-:W-:Y:S02]  /*3d60*/  USEL UR8, URZ, 0x1, UP0 ;  /* 0x00000001ff087887 */ /* 0x002fe40008000000 */
[----:B------:R-:W-:-:S04]  /*3d70*/  USEL UR7, UR7, URZ, UP0 ;  /* 0x000000ff07077287 */ /* 0x000fc80008000000 */
[----:B------:R-:W-:Y:S01]  /*3d80*/  ULEA UR5, UR7, UR6, 0x3 ;  /* 0x0000000607057291 */ /* 0x000fe2000f8e18ff */
[----:B------:R-:W-:-:S04]  /*3d90*/  LOP3.LUT R2, R11, UR8, RZ, 0x3c, !PT ;  /* 0x000000080b027c12 */ /* 0x000fc8000f8e3cff */
[----:B--2---:R-:W-:-:S04]  /*3da0*/  SHF.L.U32 R3, R2, 0x1f, RZ ;  /* 0x0000001f02037819 */ /* 0x004fc800000006ff */
[----:B------:R-:W1:Y:S02]  /*3db0*/  SYNCS.PHASECHK.TRANS64.TRYWAIT P0, [UR5], R3 ;  /* 0x00000003ff0075a7 */ /* 0x000e640008001105 */
[----:B-1----:R-:W-:Y:S05]  /*3dc0*/  @!P0 BRA `(.L_x_75) ;  /* 0x0000003c00788947 */ /* 0x002fea0003800000 */
.L_x_157:
        /* <DEDUP_REMOVED lines=9> */
.L_x_159:
[----:B------:R-:W-:-:S04]  /*3e60*/  UIADD3 UR7, UPT, UPT, UR7, 0x1, URZ ;  /* 0x0000000107077890 */ /* 0x000fc8000fffe0ff */
[----:B------:R-:W-:-:S04]  /*3e70*/  UISETP.NE.AND UP0, UPT, UR7, 0x4, UPT ;  /* 0x000000040700788c */ /* 0x000fc8000bf05270 */
[----:B------:R-:W-:Y:S02]  /*3e80*/  USEL UR5, URZ, 0x1, UP0 ;  /* 0x00000001ff057887 */ /* 0x000fe40008000000 */
[----:B------:R-:W-:-:S04]  /*3e90*/  USEL UR7, UR7, URZ, UP0 ;  /* 0x000000ff07077287 */ /* 0x000fc80008000000 */
[----:B------:R-:W-:Y:S01]  /*3ea0*/  ULEA UR7, UR7, UR6, 0x3 ;  /* 0x0000000607077291 */ /* 0x000fe2000f8e18ff */
[----:B-1----:R-:W-:-:S04]  /*3eb0*/  LOP3.LUT R3, R2, UR5, RZ, 0x3c, !PT ;  /* 0x0000000502037c12 */ /* 0x002fc8000f8e3cff */
[----:B------:R-:W-:-:S04]  /*3ec0*/  SHF.L.U32 R3, R3, 0x1f, RZ ;  /* 0x0000001f03037819 */ /* 0x000fc800000006ff */
[----:B------:R-:W1:Y:S02]  /*3ed0*/  SYNCS.PHASECHK.TRANS64.TRYWAIT P0, [UR7], R3 ;  /* 0x00000003ff0075a7 */ /* 0x000e640008001107 */
[----:B-1----:R-:W-:Y:S05]  /*3ee0*/  @!P0 BRA `(.L_x_77) ;  /* 0x0000003c00608947 */ /* 0x002fea0003800000 */
.L_x_161:
[----:B------:R-:W-:Y:S01]  /*3ef0*/  NOP ;  /* 0x0000000000007918 */ /* 0x000fe20000000000 */
[----:B-1----:R-:W1:Y:S01]  /*3f00*/  LDS R0, [UR4+0x14] ;  /* 0x00001404ff007984 */ /* 0x002e620008000800 */
[----:B------:R-:W-:Y:S01]  /*3f10*/  ULOP3.LUT UR6, UR19, 0xffff, URZ, 0xc0, !UPT ;  /* 0x0000ffff13067892 */ /* 0x000fe2000f8ec0ff */
[----:B------:R-:W-:Y:S01]  /*3f20*/  UMOV UR8, 0xffff ;  /* 0x0000ffff00087882 */ /* 0x000fe20000000000 */
[----:B------:R-:W-:Y:S02]  /*3f30*/  UMOV UR5, 0x1 ;  /* 0x0000000100057882 */ /* 0x000fe40000000000 */
[----:B------:R-:W-:-:S04]  /*3f40*/  USHF.R.U32.HI UR6, URZ, 0x5, UR6 ;  /* 0x00000005ff067899 */ /* 0x000fc80008011606 */
[----:B------:R-:W-:Y:S02]  /*3f50*/  USHF.L.U32 UR8, UR8, UR6, URZ ;  /* 0x0000000608087299 */ /* 0x000fe400080006ff */
[----:B------:R-:W-:-:S04]  /*3f60*/  USHF.L.U32 UR5, UR5, UR6, URZ ;  /* 0x0000000605057299 */ /* 0x000fc800080006ff */
[----:B-1----:R-:W-:-:S04]  /*3f70*/  LOP3.LUT R0, R0, UR8, RZ, 0xc0, !PT ;  /* 0x0000000800007c12 */ /* 0x002fc8000f8ec0ff */
[----:B------:R-:W-:-:S13]  /*3f80*/  ISETP.NE.AND P0, PT, R0, UR8, PT ;  /* 0x0000000800007c0c */ /* 0x000fda000bf05270 */
[----:B------:R-:W-:Y:S05]  /*3f90*/  @P0 BRA `(.L_x_78) ;  /* 0x0000000000580947 */ /* 0x000fea0003800000 */
[----:B------:R-:W1:Y:S02]  /*3fa0*/  LDS R0, [UR4+0x18] ;  /* 0x00001804ff007984 */ /* 0x000e640008000800 */
[----:B-1----:R-:W-:-:S04]  /*3fb0*/  LOP3.LUT R0, R0, UR5, RZ, 0xc0, !PT ;  /* 0x0000000500007c12 */ /* 0x002fc8000f8ec0ff */
[----:B------:R-:W-:-:S13]  /*3fc0*/  ISETP.NE.AND P0, PT, R0, UR5, PT ;  /* 0x0000000500007c0c */ /* 0x000fda000bf05270 */
[----:B------:R-:W-:Y:S05]  /*3fd0*/  @P0 BRA `(.L_x_79) ;  /* 0x00000000003c0947 */ /* 0x000fea0003800000 */
[----:B------:R-:W1:Y:S01]  /*3fe0*/  S2R R2, SR_LANEID ;  /* 0x0000000000027919 */ /* 0x000e620000000000 */
[----:B------:R-:W-:Y:S01]  /*3ff0*/  ULOP3.LUT UR8, URZ, UR8, URZ, 0x33, !UPT ;  /* 0x00000008ff087292 */ /* 0x000fe2000f8e33ff */
[----:B------:R-:W-:Y:S01]  /*4000*/  LOP3.LUT R4, RZ, UR5, RZ, 0x33, !PT ;  /* 0x00000005ff047c12 */ /* 0x000fe2000f8e33ff */
[----:B------:R-:W-:Y:S02]  /*4010*/  VOTEU.ANY UR7, UPT, PT ;  /* 0x0000000000077886 */ /* 0x000fe400038e0100 */
[----:B------:R-:W-:Y:S01]  /*4020*/  UFLO.U32 UR7, UR7 ;  /* 0x00000007000772bd */ /* 0x000fe200080e0000 */
[----:B------:R-:W2:Y:S01]  /*4030*/  REDUX UR5, R4 ;  /* 0x00000000040573c4 */ /* 0x000ea20000000000 */
[----:B------:R-:W-:-:S06]  /*4040*/  IMAD.U32 R0, RZ, RZ, UR8 ;  /* 0x00000008ff007e24 */ /* 0x000fcc000f8e00ff */
[----:B------:R3:W-:Y:S01]  /*4050*/  UTCATOMSWS.AND URZ, UR8 ;  /* 0x0000000800ff79e3 */ /* 0x0007e20008000000 */
[----:B------:R-:W4:Y:S01]  /*4060*/  REDUX UR6, R0 ;  /* 0x00000000000673c4 */ /* 0x000f220000000000 */
[----:B-1----:R-:W-:Y:S01]  /*4070*/  ISETP.EQ.U32.AND P0, PT, R2, UR7, PT ;  /* 0x0000000702007c0c */ /* 0x002fe2000bf02070 */
[----:B--2---:R-:W-:Y:S01]  /*4080*/  IMAD.U32 R2, RZ, RZ, UR5 ;  /* 0x00000005ff027e24 */ /* 0x004fe2000f8e00ff */
[----:B----4-:R-:W-:-:S11]  /*4090*/  MOV R3, UR6 ;  /* 0x0000000600037c02 */ /* 0x010fd60008000f00 */
[----:B------:R3:W-:Y:S04]  /*40a0*/  @P0 ATOMS.AND RZ, [UR4+0x14], R3 ;  /* 0x00001403ffff098c */ /* 0x0007e8000a800004 */
[----:B------:R3:W-:Y:S01]  /*40b0*/  @P0 ATOMS.AND RZ, [UR4+0x18], R2 ;  /* 0x00001802ffff098c */ /* 0x0007e2000a800004 */
[----:B------:R-:W-:Y:S05]  /*40c0*/  BRA `(.L_x_80) ;  /* 0x0000000000147947 */ /* 0x000fea0003800000 */
.L_x_79:
[----:B------:R-:W-:Y:S02]  /*40d0*/  MOV R2, 0x40f0 ;  /* 0x000040f000027802 */ /* 0x000fe40000000f00 */
[----:B----45:R-:W-:Y:S05]  /*40e0*/  CALL.REL.NOINC `($__internal_0_$__cuda_sm10x_tcgen05_guardrail_trap_col_being_dealloced_not_returned_by_alloc) ;  /* 0x0000003c007c7944 */ /* 0x030fea0003c00000 */
[----:B------:R-:W-:Y:S05]  /*40f0*/  BRA `(.L_x_80) ;  /* 0x0000000000087947 */ /* 0x000fea0003800000 */
.L_x_78:
[----:B------:R-:W-:Y:S02]  /*4100*/  MOV R2, 0x4120 ;  /* 0x0000412000027802 */ /* 0x000fe40000000f00 */
[----:B----45:R-:W-:Y:S05]  /*4110*/  CALL.REL.NOINC `($__internal_2_$__cuda_sm10x_tcgen05_guardrail_trap_unallocated_columns_being_dealloced) ;  /* 0x0000003c00887944 */ /* 0x030fea0003c00000 */
.L_x_80:
[----:B------:R-:W-:Y:S01]  /*4120*/  NOP ;  /* 0x0000000000007918 */ /* 0x000fe20000000000 */
[----:B---3--:R-:W-:Y:S05]  /*4130*/  EXIT ;  /* 0x000000000000794d */ /* 0x008fea0003800000 */
.L_x_62:
[----:B------:R-:W-:-:S09]  /*4140*/  UISETP.NE.OR UP2, UPT, UR8, 0x3, !UP2 ;  /* 0x000000030800788c */ /* 0x000fd2000d745670 */
[----:B------:R-:W-:Y:S05]  /*4150*/  BRA.U UP2, `(.L_x_81) ;  /* 0x0000000902c87547 */ /* 0x000fea000b800000 */
[----:B------:R-:W1:Y:S01]  /*4160*/  LDCU.64 UR6, c[0x0][0x888] ;  /* 0x00011100ff0677ac */ /* 0x000e620008000a00 */
[----:B------:R-:W2:Y:S01]  /*4170*/  LDC R0, c[0x0][0xb30] ;  /* 0x0002cc00ff007b82 */ /* 0x000ea20000000800 */
[----:B------:R-:W-:Y:S01]  /*4180*/  IMAD.MOV.U32 R30, RZ, RZ, 0x1 ;  /* 0x00000001ff1e7424 */ /* 0x000fe200078e00ff */
[----:B------:R-:W-:Y:S01]  /*4190*/  CS2R R28, SRZ ;  /* 0x00000000001c7805 */ /* 0x000fe2000001ff00 */
[----:B------:R-:W4:Y:S01]  /*41a0*/  LDCU.64 UR4, c[0x0][0x890] ;  /* 0x00011200ff0477ac */ /* 0x000f220008000a00 */
[----:B------:R-:W-:Y:S01]  /*41b0*/  IMAD.MOV.U32 R25, RZ, RZ, 0x2000 ;  /* 0x00002000ff197424 */ /* 0x000fe200078e00ff */
[----:B------:R-:W-:-:S03]  /*41c0*/  UMOV UR8, 0x400 ;  /* 0x0000040000087882 */ /* 0x000fc60000000000 */
[----:B------:R-:W3:Y:S01]  /*41d0*/  LDC R19, c[0x0][0x370] ;  /* 0x0000dc00ff137b82 */ /* 0x000ee20000000800 */
[----:B------:R-:W-:-:S07]  /*41e0*/  UPLOP3.LUT UP1, UPT, UPT, UPT, UPT, 0x40, 0x4 ;  /* 0x000000000004789c */ /* 0x000fce0003f2e870 */
[----:B------:R-:W3:Y:S01]  /*41f0*/  LDC R2, c[0x0][0xb0c] ;  /* 0x0002c300ff027b82 */ /* 0x000ee20000000800 */
[----:B-1----:R-:W-:Y:S02]  /*4200*/  UISETP.NE.U32.AND UP2, UPT, UR6, URZ, UPT ;  /* 0x000000ff0600728c */ /* 0x002fe4000bf45070 */
[----:B------:R-:W-:Y:S02]  /*4210*/  ULEA UR6, UR37, UR8, 0x18 ;  /* 0x0000000825067291 */ /* 0x000fe4000f8ec0ff */
[----:B------:R-:W-:Y:S02]  /*4220*/  UISETP.NE.AND.EX UP2, UPT, UR7, URZ, UPT, UP2 ;  /* 0x000000ff0700728c */ /* 0x000fe4000bf45320 */
[----:B------:R-:W-:Y:S01]  /*4230*/  UIADD3 UR7, UPT, UPT, UR6, 0x110, URZ ;  /* 0x0000011006077890 */ /* 0x000fe2000fffe0ff */
[----:B------:R-:W1:Y:S01]  /*4240*/  LDC R18, c[0x0][0xb20] ;  /* 0x0002c800ff127b82 */ /* 0x000e620000000800 */
[----:B----4-:R-:W-:Y:S01]  /*4250*/  UISETP.NE.U32.AND UP3, UPT, UR4, URZ, UPT ;  /* 0x000000ff0400728c */ /* 0x010fe2000bf65070 */
[----:B--2---:R-:W-:Y:S01]  /*4260*/  ISETP.NE.AND P1, PT, R0, 0x1, PT ;  /* 0x000000010000780c */ /* 0x004fe20003f25270 */
[----:B------:R-:W-:-:S02]  /*4270*/  UPRMT UR37, UR37, 0x654, UR7 ;  /* 0x0000065425257896 */ /* 0x000fc40008000007 */
[----:B------:R-:W-:-:S03]  /*4280*/  UISETP.NE.AND.EX UP3, UPT, UR5, URZ, UPT, UP3 ;  /* 0x000000ff0500728c */ /* 0x000fc6000bf65330 */
[----:B------:R-:W2:Y:S08]  /*4290*/  LDC.64 R32, c[0x0][0x348] ;  /* 0x0000d200ff207b82 */ /* 0x000eb00000000a00 */
[----:B------:R-:W4:Y:S08]  /*42a0*/  LDC.64 R16, c[0x0][0xb10] ;  /* 0x0002c400ff107b82 */ /* 0x000f300000000a00 */
[----:B------:R-:W1:Y:S08]  /*42b0*/  LDC.64 R6, c[0x0][0xb18] ;  /* 0x0002c600ff067b82 */ /* 0x000e700000000a00 */
[----:B------:R-:W1:Y:S08]  /*42c0*/  LDC.64 R4, c[0x0][0xb28] ;  /* 0x0002ca00ff047b82 */ /* 0x000e700000000a00 */
[----:B---3--:R-:W1:Y:S02]  /*42d0*/  LDC R24, c[0x0][0x374] ;  /* 0x0000dd00ff187b82 */ /* 0x008e640000000800 */
.L_x_89:
[C---:B------:R-:W-:Y:S02]  /*42e0*/  LEA R0, R29.reuse, UR6, 0x3 ;  /* 0x000000061d007c11 */ /* 0x040fe4000f8e18ff */
[----:B------:R-:W-:Y:S02]  /*42f0*/  SHF.L.U32 R3, R28, 0x1f, RZ ;  /* 0x0000001f1c037819 */ /* 0x000fe400000006ff */
[----:B------:R-:W-:Y:S02]  /*4300*/  LEA R20, R29, UR6, 0x4 ;  /* 0x000000061d147c11 */ /* 0x000fe4000f8e20ff */
[----:B---3--:R-:W3:Y:S02]  /*4310*/  SYNCS.PHASECHK.TRANS64.TRYWAIT P0, [R0+URZ+0x130], R3 ;  /* 0x00013003000075a7 */ /* 0x008ee400080011ff */
[----:B---3--:R-:W-:Y:S05]  /*4320*/  @!P0 BRA `(.L_x_82) ;  /* 0x0000003800688947 */ /* 0x008fea0003800000 */
.L_x_162:
[----:B------:R-:W-:Y:S01]  /*4330*/  ISETP.GE.AND P0, PT, R72, 0x1, PT ;  /* 0x000000014800780c */ /* 0x000fe20003f06270 */
[----:B------:R-:W1:Y:S01]  /*4340*/  LDS.128 R20, [R20+0x1c0] ;  /* 0x0001c00014147984 */ /* 0x000e620000000c00 */
[----:B------:R-:W-:Y:S01]  /*4350*/  ISETP.NE.U32.AND P4, PT, RZ, UR4, PT ;  /* 0x00000004ff007c0c */ /* 0x000fe2000bf85070 */
[----:B---3--:R-:W-:Y:S01]  /*4360*/  VIADD R0, R0, 0x140 ;  /* 0x0000014000007836 */ /* 0x008fe20000000000 */
[----:B------:R-:W-:Y:S02]  /*4370*/  SHF.L.U32 R26, R30, 0x1f, RZ ;  /* 0x0000001f1e1a7819 */ /* 0x000fe400000006ff */
[----:B------:R-:W-:Y:S02]  /*4380*/  ISETP.NE.AND.EX P4, PT, RZ, UR5, PT, P4 ;  /* 0x00000005ff007c0c */ /* 0x000fe4000bf85340 */
[----:B------:R-:W-:Y:S01]  /*4390*/  PRMT R0, RZ, 0x654, R0 ;  /* 0x00000654ff007816 */ /* 0x000fe20000000000 */
[----:B------:R-:W-:Y:S01]  /*43a0*/  @!PT LDS RZ, [RZ] ;  /* 0x00000000fffff984 */ /* 0x000fe20000000800 */
[----:B------:R-:W-:Y:S01]  /*43b0*/  @!PT LDS RZ, [RZ] ;  /* 0x00000000fffff984 */ /* 0x000fe20000000800 */
[----:B------:R-:W-:Y:S01]  /*43c0*/  @!PT LDS RZ, [RZ] ;  /* 0x00000000fffff984 */ /* 0x000fe20000000800 */
[----:B------:R-:W-:Y:S01]  /*43d0*/  @!PT LDS RZ, [RZ] ;  /* 0x00000000fffff984 */ /* 0x000fe20000000800 */
[----:B------:R3:W-:Y:S06]  /*43e0*/  MEMBAR.ALL.CTA ;  /* 0x0000000000007992 */ /* 0x0007ec0000008000 */
[----:B---3--:R-:W3:Y:S02]  /*43f0*/  FENCE.VIEW.ASYNC.S ;  /* 0x00000000000073c6 */ /* 0x008ee40000000000 */
[----:B---3--:R3:W-:Y:S01]  /*4400*/  SYNCS.ARRIVE.TRANS64.RED.A1T0 RZ, [R0+URZ], RZ ;  /* 0x000000ff00ff79a7 */ /* 0x0087e200081004ff */
[----:B-1----:R-:W-:Y:S11]  /*4410*/  LOP3.LUT P3, RZ, R22, 0x1, RZ, 0xc0, !PT ;  /* 0x0000000116ff7812 */ /* 0x002ff6000786c0ff */
[----:B------:R-:W-:Y:S02]  /*4420*/  @!UPT UIADD3 URZ, UPT, UPT, URZ, URZ, URZ ;  /* 0x000000fffffff290 */ /* 0x000fe4000fffe0ff */
[----:B------:R-:W-:Y:S02]  /*4430*/  @P3 MOV R13, R20 ;  /* 0x00000014000d3202 */ /* 0x000fe40000000f00 */
[----:B------:R-:W-:Y:S01]  /*4440*/  @P3 LOP3.LUT R8, R21, 0xffff, RZ, 0xc0, !PT ;  /* 0x0000ffff15083812 */ /* 0x000fe200078ec0ff */
[----:B---3--:R-:W-:Y:S06]  /*4450*/  @!P0 BRA `(.L_x_83) ;  /* 0x0000000000a48947 */ /* 0x008fec0003800000 */
[----:B------:R-:W-:Y:S01]  /*4460*/  IMAD.HI.U32 R31, R24, R7, RZ ;  /* 0x00000007181f7227 */ /* 0x000fe200078e00ff */
[----:B------:R-:W-:Y:S02]  /*4470*/  ISETP.NE.AND P0, PT, R6, 0x1, PT ;  /* 0x000000010600780c */ /* 0x000fe40003f05270 */
[----:B------:R-:W-:Y:S01]  /*4480*/  ISETP.NE.AND P2, PT, R72, 0x1, PT ;  /* 0x000000014800780c */ /* 0x000fe20003f45270 */
[----:B----4-:R-:W-:Y:S01]  /*4490*/  IMAD.HI.U32 R34, R19, R16, RZ ;  /* 0x0000001013227227 */ /* 0x010fe200078e00ff */
[----:B------:R-:W-:Y:S02]  /*44a0*/  SHF.R.U32.HI R31, RZ, R18, R31 ;  /* 0x00000012ff1f7219 */ /* 0x000fe4000001161f */
[----:B------:R-:W-:Y:S01]  /*44b0*/  ISETP.NE.AND P5, PT, R2, 0x1, PT ;  /* 0x000000010200780c */ /* 0x000fe20003fa5270 */
[----:B------:R-:W-:Y:S01]  /*44c0*/  IMAD.HI.U32 R36, R13, R16, RZ ;  /* 0x000000100d247227 */ /* 0x000fe200078e00ff */
[----:B------:R-:W-:Y:S02]  /*44d0*/  SHF.R.U32.HI R34, RZ, R17, R34 ;  /* 0x00000011ff227219 */ /* 0x000fe40000011622 */
[----:B------:R-:W-:Y:S01]  /*44e0*/  SEL R3, R24, R31, !P0 ;  /* 0x0000001f18037207 */ /* 0x000fe20004000000 */
[C---:B------:R-:W-:Y:S01]  /*44f0*/  IMAD.HI.U32 R31, R8.reuse, R7, RZ ;  /* 0x00000007081f7227 */ /* 0x040fe200078e00ff */
[----:B------:R-:W-:Y:S02]  /*4500*/  SEL R11, R19, R34, !P5 ;  /* 0x00000022130b7207 */ /* 0x000fe40006800000 */
[----:B------:R-:W-:Y:S01]  /*4510*/  SHF.R.U32.HI R36, RZ, R17, R36 ;  /* 0x00000011ff247219 */ /* 0x000fe20000011624 */
[----:B------:R-:W-:Y:S01]  /*4520*/  IMAD.HI.U32 R38, R3, R4, RZ ;  /* 0x0000000403267227 */ /* 0x000fe200078e00ff */
[----:B------:R-:W-:Y:S03]  /*4530*/  SHF.R.U32.HI R31, RZ, R18, R31 ;  /* 0x00000012ff1f7219 */ /* 0x000fe6000001161f */
[----:B------:R-:W-:Y:S01]  /*4540*/  IMAD.HI.U32 R34, R11, R4, RZ ;  /* 0x000000040b227227 */ /* 0x000fe200078e00ff */
[----:B------:R-:W-:Y:S02]  /*4550*/  @P2 SHF.R.U32.HI R3, RZ, R5, R38 ;  /* 0x00000005ff032219 */ /* 0x000fe40000011626 */
[----:B------:R-:W-:Y:S02]  /*4560*/  SEL R9, R8, R31, !P0 ;  /* 0x0000001f08097207 */ /* 0x000fe40004000000 */
[----:B------:R-:W-:Y:S01]  /*4570*/  @P2 SHF.R.U32.HI R11, RZ, R5, R34 ;  /* 0x00000005ff0b2219 */ /* 0x000fe20000011622 */
[C---:B------:R-:W-:Y:S01]  /*4580*/  IMAD R10, R72.reuse, R3, RZ ;  /* 0x00000003480a7224 */ /* 0x040fe200078e02ff */
[----:B------:R-:W-:Y:S01]  /*4590*/  SEL R3, R13, R36, !P5 ;  /* 0x000000240d037207 */ /* 0x000fe20006800000 */
[C---:B------:R-:W-:Y:S03]  /*45a0*/  IMAD.HI.U32 R14, R9.reuse, R4, RZ ;  /* 0x00000004090e7227 */ /* 0x040fe600078e00ff */
[----:B------:R-:W-:Y:S01]  /*45b0*/  ISETP.GE.AND P0, PT, R9, R10, PT ;  /* 0x0000000a0900720c */ /* 0x000fe20003f06270 */
[C---:B------:R-:W-:Y:S01]  /*45c0*/  IMAD R12, R72.reuse, R11, RZ ;  /* 0x0000000b480c7224 */ /* 0x040fe200078e02ff */
[-C--:B------:R-:W-:Y:S04]  /*45d0*/  SHF.R.U32.HI R14, RZ, R5.reuse, R14 ;  /* 0x00000005ff0e7219 */ /* 0x080fe8000001160e */
[----:B------:R-:W-:Y:S02]  /*45e0*/  ISETP.GE.OR P0, PT, R3, R12, P0 ;  /* 0x0000000c0300720c */ /* 0x000fe40000706670 */
[----:B------:R-:W-:Y:S05]  /*45f0*/  SEL R15, R9, R14, !P2 ;  /* 0x0000000e090f7207 */ /* 0x000fea0005000000 */
[----:B------:R-:W-:Y:S04]  /*4600*/  IMAD.MOV R14, RZ, RZ, -R15 ;  /* 0x000000ffff0e7224 */ /* 0x000fe800078e0a0f */
[----:B------:R-:W-:Y:S02]  /*4610*/  IMAD R14, R72, R14, R9 ;  /* 0x0000000e480e7224 */ /* 0x000fe400078e0209 */
[C---:B------:R-:W-:Y:S05]  /*4620*/  @!P0 IMAD.HI.U32 R10, R3.reuse, R4, RZ ;  /* 0x00000004030a8227 */ /* 0x040fea00078e00ff */
[----:B------:R-:W-:Y:S04]  /*4630*/  @!P0 SHF.R.U32.HI R10, RZ, R5, R10 ;  /* 0x00000005ff0a8219 */ /* 0x000fe8000001160a */
[----:B------:R-:W-:Y:S01]  /*4640*/  @!P0 SEL R0, R3, R10, !P2 ;  /* 0x0000000a03008207 */ /* 0x000fe20005000000 */
[----:B------:R-:W-:Y:S03]  /*4650*/  IMAD.MOV R10, RZ, RZ, -R3 ;  /* 0x000000ffff0a7224 */ /* 0x000fe600078e0a03 */
[----:B------:R-:W-:Y:S01]  /*4660*/  @!P0 IADD3 R15, PT, PT, R15, -R0, RZ ;  /* 0x800000000f0f8210 */ /* 0x000fe20007ffe0ff */
[----:B------:R-:W-:Y:S01]  /*4670*/  @!P0 IMAD R0, R11, R14, R0 ;  /* 0x0000000e0b008224 */ /* 0x000fe200078e0200 */
[----:B------:R-:W-:Y:S01]  /*4680*/  IADD3 R11, PT, PT, -R9, RZ, RZ ;  /* 0x000000ff090b7210 */ /* 0x000fe20007ffe1ff */
[----:B------:R-:W-:Y:S02]  /*4690*/  IMAD R13, R2, R10, R13 ;  /* 0x0000000a020d7224 */ /* 0x000fe400078e020d */
[----:B------:R-:W-:Y:S02]  /*46a0*/  @!P0 IMAD R9, R15, R72, R3 ;  /* 0x000000480f098224 */ /* 0x000fe400078e0203 */
[----:B------:R-:W-:Y:S02]  /*46b0*/  @!P0 IMAD.MOV.U32 R3, RZ, RZ, R0 ;  /* 0x000000ffff038224 */ /* 0x000fe400078e0000 */
[----:B------:R-:W-:Y:S02]  /*46c0*/  IMAD R8, R6, R11, R8 ;  /* 0x0000000b06087224 */ /* 0x000fe400078e0208 */
[----:B------:R-:W-:Y:S02]  /*46d0*/  IMAD R13, R3, R2, R13 ;  /* 0x00000002030d7224 */ /* 0x000fe400078e020d */
[----:B------:R-:W-:Y:S02]  /*46e0*/  IMAD R8, R9, R6, R8 ;  /* 0x0000000609087224 */ /* 0x000fe400078e0208 */
.L_x_83:
[----:B------:R-:W-:Y:S05]  /*46f0*/  BRA.U UP1, `(.L_x_84) ;  /* 0x0000000101107547 */ /* 0x000fea000b800000 */
[----:B------:R-:W-:Y:S04]  /*4700*/  MOV R0, UR13 ;  /* 0x0000000d00007c02 */ /* 0x000fe80008000f00 */
[----:B------:R-:W-:Y:S04]  /*4710*/  SHF.L.U32 R3, R0, 0x1f, RZ ;  /* 0x0000001f00037819 */ /* 0x000fe800000006ff */
[----:B------:R-:W1:Y:S02]  /*4720*/  SYNCS.PHASECHK.TRANS64.TRYWAIT P0, [UR6+0x128], R3 ;  /* 0x00012803ff0075a7 */ /* 0x000e640008001106 */
[----:B-1----:R-:W-:Y:S05]  /*4730*/  @!P0 BRA `(.L_x_85) ;  /* 0x0000003400788947 */ /* 0x002fea0003800000 */
.L_x_84:
[----:B------:R-:W-:Y:S05]  /*4740*/  BRA.U !UP3, `(.L_x_86) ;  /* 0x000000010b347547 */ /* 0x000fea000b800000 */
[----:B------:R-:W-:Y:S01]  /*4750*/  UPLOP3.LUT UP0, UPT, UPT, UPT, UP2, 0x80, 0x8 ;  /* 0x000000000008789c */ /* 0x000fe20003f0f020 */
[----:B-1----:R-:W-:Y:S02]  /*4760*/  HFMA2 R0, -RZ, RZ, 0, 5.9604644775390625e-08 ;  /* 0x00000001ff007431 */ /* 0x002fe400000001ff */
[----:B------:R-:W-:Y:S03]  /*4770*/  IMAD.MOV.U32 R164, RZ, RZ, 0x1 ;  /* 0x00000001ffa47424 */ /* 0x000fe600078e00ff */
[----:B------:R-:W-:Y:S05]  /*4780*/  PLOP3.LUT P0, PT, PT, PT, UP0, 0x80, 0x8 ;  /* 0x000000000008781c */ /* 0x000fea0003f0f008 */
[----:B------:R-:W1:Y:S01]  /*4790*/  @UP0 LDCU.64 UR8, c[0x0][0x888] ;  /* 0x00011100ff0807ac */ /* 0x000e620008000a00 */
[----:B------:R-:W-:Y:S07]  /*47a0*/  @UP0 UIMAD UR7, UR36, UR4, URZ ;  /* 0x00000004240702a4 */ /* 0x000fee000f8e02ff */
[----:B------:R-:W-:Y:S01]  /*47b0*/  @!P0 PRMT R164, R0, 0x7610, R164 ;  /* 0x0000761000a48816 */ /* 0x000fe200000000a4 */
[----:B-1----:R-:W-:Y:S03]  /*47c0*/  @UP0 UIMAD.WIDE UR8, UR7, 0x4, UR8 ;  /* 0x00000004070808a5 */ /* 0x002fe6000f8e0208 */
[----:B------:R-:W1:Y:S03]  /*47d0*/  @!UP0 LDCU UR7, c[0x0][0x880] ;  /* 0x00011000ff0787ac */ /* 0x000e660008000800 */
[----:B------:R-:W-:Y:S01]  /*47e0*/  IMAD.U32 R10, RZ, RZ, UR8 ;  /* 0x00000008ff0a7e24 */ /* 0x000fe2000f8e00ff */
[----:B------:R-:W-:Y:S05]  /*47f0*/  MOV R11, UR9 ;  /* 0x00000009000b7c02 */ /* 0x000fea0008000f00 */
[----:B-----5:R3:W5:Y:S02]  /*4800*/  @P0 LDG.E R81, desc[UR40][R10.64] ;  /* 0x000000280a510981 */ /* 0x020764000c1e1900 */
[----:B-1-3--:R-:W-:Y:S07]  /*4810*/  @!P0 IMAD.U32 R81, RZ, RZ, UR7 ;  /* 0x00000007ff518e24 */ /* 0x00afee000f8e00ff */
.L_x_86:
[----:B-----5:R-:W-:Y:S01]  /*4820*/  @!P4 FSETP.EQ.AND P5, PT, R81, RZ, PT ;  /* 0x000000ff5100c20b */ /* 0x020fe20003fa2000 */
[----:B------:R-:W-:Y:S01]  /*4830*/  @!UPT UIADD3 URZ, UPT, UPT, URZ, URZ, URZ ;  /* 0x000000fffffff290 */ /* 0x000fe2000fffe0ff */
[----:B------:R-:W-:Y:S11]  /*4840*/  @!P4 BRA `(.L_x_87) ;  /* 0x000000000014c947 */ /* 0x000ff60003800000 */
[----:B------:R-:W-:Y:S02]  /*4850*/  LOP3.LUT P0, RZ, R164, 0xff, RZ, 0xc0, !PT ;  /* 0x000000ffa4ff7812 */ /* 0x000fe4000780c0ff */
[----:B------:R-:W-:Y:S04]  /*4860*/  PLOP3.LUT P5, PT, PT, PT, UP0, 0x80, 0x8 ;  /* 0x000000000008781c */ /* 0x000fe80003faf008 */
[----:B------:R-:W-:Y:S07]  /*4870*/  PLOP3.LUT P5, PT, P5, PT, PT, 0x8, 0x80 ;  /* 0x000000000080781c */ /* 0x000fee0002fae170 */
[----:B------:R-:W-:Y:S11]  /*4880*/  @P0 FSETP.EQ.AND P5, PT, R81, RZ, PT ;  /* 0x000000ff5100020b */ /* 0x000ff60003fa2000 */
[----:B------:R-:W-:Y:S02]  /*4890*/  @!UPT UIADD3 URZ, UPT, UPT, URZ, URZ, URZ ;  /* 0x000000fffffff290 */ /* 0x000fe4000fffe0ff */
.L_x_87:
[----:B------:R-:W3:Y:S01]  /*48a0*/  SYNCS.PHASECHK.TRANS64.TRYWAIT P4, [UR6+0x118], R26 ;  /* 0x0001181aff0075a7 */ /* 0x000ee20008081106 */
[----:B------:R-:W-:Y:S01]  /*48b0*/  @P3 SHF.R.U32.HI R27, RZ, 0x10, R21 ;  /* 0x00000010ff1b3819 */ /* 0x000fe20000011615 */
[----:B------:R-:W-:Y:S01]  /*48c0*/  VIADD R29, R29, 0x1 ;  /* 0x000000011d1d7836 */ /* 0x000fe20000000000 */
[----:B------:R-:W5:Y:S08]  /*48d0*/  LDC.64 R14, c[0x0][0xb10] ;  /* 0x0002c400ff0e7b82 */ /* 0x000f700000000a00 */
[----:B------:R-:W2:Y:S08]  /*48e0*/  LDC.64 R10, c[0x0][0xb18] ;  /* 0x0002c600ff0a7b82 */ /* 0x000eb00000000a00 */
[----:B-1----:R-:W1:Y:S08]  /*48f0*/  @!P1 LDC R0, c[0x0][0xb20] ;  /* 0x0002c800ff009b82 */ /* 0x002e700000000800 */
[----:B------:R-:W4:Y:S01]  /*4900*/  @!P1 LDC R3, c[0x0][0xb0c] ;  /* 0x0002c300ff039b82 */ /* 0x000f220000000800 */
[----:B-----5:R-:W-:Y:S05]  /*4910*/  @!P1 IMAD.HI.U32 R14, R13, R14, RZ ;  /* 0x0000000e0d0e9227 */ /* 0x020fea00078e00ff */
[----:B------:R-:W-:Y:S01]  /*4920*/  @!P1 SHF.R.U32.HI R14, RZ, R15, R14 ;  /* 0x0000000fff0e9219 */ /* 0x000fe2000001160e */
[----:B--2---:R-:W-:Y:S01]  /*4930*/  @!P1 IMAD.HI.U32 R11, R8, R11, RZ ;  /* 0x0000000b080b9227 */ /* 0x004fe200078e00ff */
[----:B------:R-:W-:Y:S04]  /*4940*/  @!P1 ISETP.NE.AND P0, PT, R10, 0x1, PT ;  /* 0x000000010a00980c */ /* 0x000fe80003f05270 */
[----:B-1----:R-:W-:Y:S02]  /*4950*/  @!P1 SHF.R.U32.HI R9, RZ, R0, R11 ;  /* 0x00000000ff099219 */ /* 0x002fe4000001160b */
[----:B----4-:R-:W-:Y:S02]  /*4960*/  @!P1 ISETP.NE.AND P2, PT, R3, 0x1, PT ;  /* 0x000000010300980c */ /* 0x010fe40003f45270 */
[----:B------:R-:W-:Y:S02]  /*4970*/  @!P1 SEL R9, R8, R9, !P0 ;  /* 0x0000000908099207 */ /* 0x000fe40004000000 */
[----:B------:R-:W-:Y:S02]  /*4980*/  ELECT P0, URZ, PT ;  /* 0x0000000000ff782f */ /* 0x000fe40003800000 */
[----:B------:R-:W-:Y:S05]  /*4990*/  @!P1 SEL R14, R13, R14, !P2 ;  /* 0x0000000e0d0e9207 */ /* 0x000fea0005000000 */
[----:B------:R-:W-:Y:S02]  /*49a0*/  @!P1 IMAD.IADD R0, R9, 0x1, -R14 ;  /* 0x0000000109009824 */ /* 0x000fe400078e0a0e */
[----:B------:R-:W-:Y:S02]  /*49b0*/  @!P1 IMAD.IADD R9, R14, 0x1, -R9 ;  /* 0x000000010e099824 */ /* 0x000fe400078e0a09 */
[----:B------:R-:W-:Y:S02]  /*49c0*/  @!P1 IMAD R13, R0, R3, R13 ;  /* 0x00000003000d9224 */ /* 0x000fe400078e020d */
[----:B------:R-:W-:Y:S01]  /*49d0*/  @!P1 IMAD R8, R9, R10, R8 ;  /* 0x0000000a09089224 */ /* 0x000fe200078e0208 */
[----:B---3--:R-:W-:Y:S06]  /*49e0*/  @!P4 BRA `(.L_x_88) ;  /* 0x0000003000e4c947 */ /* 0x008fec0003800000 */
.L_x_165:
[----:B------:R-:W-:Y:S01]  /*49f0*/  PLOP3.LUT P5, PT, P5, P0, PT, 0xf2, 0x2f ;  /* 0x00000000002f781c */ /* 0x000fe20002fa1e72 */
[----:B------:R-:W-:Y:S01]  /*4a00*/  UMOV UR14, 0x0 ;  /* 0x00000000000e7882 */ /* 0x000fe20000000000 */
[----:B------:R-:W-:Y:S01]  /*4a10*/  LOP3.LUT R30, R30, 0x1, RZ, 0x3c, !PT ;  /* 0x000000011e1e7812 */ /* 0x000fe200078e3cff */
[----:B------:R-:W-:Y:S01]  /*4a20*/  UMOV UR15, 0x10000000 ;  /* 0x10000000000f7882 */ /* 0x000fe20000000000 */
[----:B------:R-:W-:Y:S01]  /*4a30*/  UMOV UR12, UR36 ;  /* 0x00000024000c7c82 */ /* 0x000fe20008000000 */
[----:B------:R-:W-:Y:S08]  /*4a40*/  @P3 R2UR UR36, R27 ;  /* 0x000000001b2432ca */ /* 0x000ff000000e0000 */
[----:B-1----:R-:W-:Y:S01]  /*4a50*/  @!P5 IADD3 R3, P0, PT, R32, 0x580, RZ ;  /* 0x000005802003d810 */ /* 0x002fe20007f1e0ff */
[----:B------:R-:W-:Y:S01]  /*4a60*/  @!P5 IMAD.SHL.U32 R155, R155, 0x40, RZ ;  /* 0x000000409b9bd824 */ /* 0x000fe200078e00ff */
[----:B------:R-:W-:Y:S01]  /*4a70*/  VOTEU.ALL UP1, P5 ;  /* 0x0000000000ff7886 */ /* 0x000fe20002820000 */
[----:B------:R-:W-:Y:S01]  /*4a80*/  @!P5 IMAD.SHL.U32 R165, R165, 0x80, RZ ;  /* 0x00000080a5a5d824 */ /* 0x000fe200078e00ff */
[----:B------:R-:W-:Y:S01]  /*4a90*/  @!P5 R2UR UR8, R3 ;  /* 0x000000000308d2ca */ /* 0x000fe200000e0000 */
[----:B------:R-:W-:Y:S01]  /*4aa0*/  @!P5 IMAD.X R0, RZ, RZ, R33, P0 ;  /* 0x000000ffff00d224 */ /* 0x000fe200000e0621 */
[----:B------:R-:W-:Y:S01]  /*4ab0*/  @!P5 R2UR UR10, R155 ;  /* 0x000000009b0ad2ca */ /* 0x000fe200000e0000 */
[----:B------:R-:W-:Y:S01]  /*4ac0*/  @!UP1 UIADD3 UR9, UPT, UPT, UR6, 0x110, URZ ;  /* 0x0000011006099890 */ /* 0x000fe2000fffe0ff */
[----:B------:R-:W-:Y:S01]  /*4ad0*/  @!P5 R2UR UR11, R165 ;  /* 0x00000000a50bd2ca */ /* 0x000fe200000e0000 */
[----:B------:R-:W-:Y:S01]  /*4ae0*/  IMAD.IADD R155, R8, 0x1, R143 ;  /* 0x00000001089b7824 */ /* 0x000fe200078e028f */
[----:B------:R-:W-:Y:S01]  /*4af0*/  @!P5 R2UR UR7, R0 ;  /* 0x000000000007d2ca */ /* 0x000fe200000e0000 */
[----:B------:R-:W-:Y:S01]  /*4b00*/  IMAD.IADD R165, R13, 0x1, R154 ;  /* 0x000000010da57824 */ /* 0x000fe200078e029a */
[C---:B------:R-:W-:Y:S04]  /*4b10*/  ISETP.NE.AND P0, PT, R29.reuse, 0x2, PT ;  /* 0x000000021d00780c */ /* 0x040fe80003f05270 */
[----:B------:R-:W-:Y:S01]  /*4b20*/  SEL R3, RZ, 0x1, P0 ;  /* 0x00000001ff037807 */ /* 0x000fe20000000000 */
[----:B------:R-:W-:Y:S01]  /*4b30*/  IMAD.U32 R10, RZ, RZ, UR8 ;  /* 0x00000008ff0a7e24 */ /* 0x000fe2000f8e00ff */
[----:B------:R-:W-:Y:S01]  /*4b40*/  @!UP1 UIADD3 UR8, UPT, UPT, UR6, 0x200, URZ ;  /* 0x0000020006089890 */ /* 0x000fe2000fffe0ff */
[----:B------:R-:W-:Y:S01]  /*4b50*/  SEL R29, R29, RZ, P0 ;  /* 0x000000ff1d1d7207 */ /* 0x000fe20000000000 */
[----:B------:R-:W-:Y:S01]  /*4b60*/  VOTEU.ALL UP1, P5 ;  /* 0x0000000000ff7886 */ /* 0x000fe20002820000 */
[----:B------:R-:W-:Y:S02]  /*4b70*/  LOP3.LUT R28, R28, R3, RZ, 0x3c, !PT ;  /* 0x000000031c1c7212 */ /* 0x000fe400078e3cff */
[----:B------:R-:W-:Y:S01]  /*4b80*/  IMAD.U32 R11, RZ, RZ, UR7 ;  /* 0x00000007ff0b7e24 */ /* 0x000fe2000f8e00ff */
[----:B------:R-:W-:Y:S04]  /*4b90*/  @!P5 R2UR UR16, R10 ;  /* 0x000000000a10d2ca */ /* 0x000fe800000e0000 */
[----:B------:R-:W-:Y:S11]  /*4ba0*/  @!P5 R2UR UR17, R11 ;  /* 0x000000000b11d2ca */ /* 0x000ff600000e0000 */
[----:B------:R-:W-:Y:S02]  /*4bb0*/  @!UPT UIADD3 URZ, UPT, UPT, URZ, URZ, URZ ;  /* 0x000000fffffff290 */ /* 0x000fe4000fffe0ff */
[----:B------:R3:W-:Y:S01]  /*4bc0*/  @!UP1 UTMALDG.3D [UR8], [UR16], desc[UR14] ;  /* 0x00000e08100095b4 */ /* 0x0007e20008011000 */
[----:B------:R3:W-:Y:S01]  /*4bd0*/  @!P5 SYNCS.ARRIVE.TRANS64.RED.A0TR RZ, [UR6+0x110], R25 ;  /* 0x00011019ffffd9a7 */ /* 0x0007e20008300406 */
[----:B------:R-:W-:Y:S01]  /*4be0*/  UPLOP3.LUT UP1, UPT, UPT, UPT, UPT, 0x80, 0x8 ;  /* 0x000000000008789c */ /* 0x000fe20003f2f070 */
[----:B------:R-:W-:Y:S01]  /*4bf0*/  SYNCS.ARRIVE.TRANS64.RED.A1T0 RZ, [UR37], RZ ;  /* 0x000000ffffff79a7 */ /* 0x000fe20008100425 */
[----:B------:R-:W-:Y:S09]  /*4c00*/  @P3 BRA `(.L_x_89) ;  /* 0xfffffff400b43947 */ /* 0x000ff2000383ffff */
[----:B------:R-:W-:Y:S07]  /*4c10*/  MOV R0, UR6 ;  /* 0x0000000600007c02 */ /* 0x000fee0008000f00 */
.L_x_90:
[----:B-1----:R-:W-:-:S04]  /*4c20*/  SHF.L.U32 R3, R30, 0x1f, RZ ;  /* 0x0000001f1e037819 */ /* 0x002fc800000006ff */
[----:B------:R1:W2:Y:S03]  /*4c30*/  SYNCS.PHASECHK.TRANS64.TRYWAIT P0, [R0+URZ+0x118], R3 ;  /* 0x00011803000075a7 */ /* 0x0002a600080011ff */
[----:B--2---:R-:W-:Y:S05]  /*4c40*/  @!P0 NANOSLEEP.SYNCS 0x989680 ;  /* 0x009896800000895d */ /* 0x004fea0003900000 */
[----:B------:R-:W2:Y:S02]  /*4c50*/  @!P0 SYNCS.PHASECHK.TRANS64 P0, [R0+URZ+0x118], R3 ;  /* 0x00011803000085a7 */ /* 0x000ea400080010ff */
[----:B--23--:R-:W-:Y:S05]  /*4c60*/  @P0 EXIT ;  /* 0x000000000000094d */ /* 0x00cfea0003800000 */
[----:B------:R-:W-:Y:S05]  /*4c70*/  BRA `(.L_x_90) ;  /* 0xfffffffc00e87947 */ /* 0x000fea000383ffff */
.L_x_81:
[----:B------:R-:W-:-:S06]  /*4c80*/  UISETP.GE.AND UP1, UPT, UR8, 0x4, UPT ;  /* 0x000000040800788c */ /* 0x000fcc000bf26270 */
[----:B------:R-:W-:-:S13]  /*4c90*/  PLOP3.LUT P0, PT, PT, PT, UP1, 0x80, 0x8 ;  /* 0x000000000008781c */ /* 0x000fda0003f0f018 */
[----:B------:R-:W-:Y:S05]  /*4ca0*/  @!P0 EXIT ;  /* 0x000000000000894d */ /* 0x000fea0003800000 */
[----:B------:R-:W-:Y:S01]  /*4cb0*/  BAR.SYNC.DEFER_BLOCKING 0x6, 0xa0 ;  /* 0x0182800000007b1d */ /* 0x000fe20000010000 */
[C---:B------:R-:W-:Y:S02]  /*4cc0*/  IMAD.SHL.U32 R3, R166.reuse, 0x40, RZ ;  /* 0x00000040a6037824 */ /* 0x040fe400078e00ff */
[----:B------:R-:W-:Y:S02]  /*4cd0*/  HFMA2 R76, -RZ, RZ, 0, 0 ;  /* 0x00000000ff4c7431 */ /* 0x000fe400000001ff */
[C---:B------:R-:W-:Y:S01]  /*4ce0*/  IMAD.SHL.U32 R168, R166.reuse, 0x8, RZ ;  /* 0x00000008a6a87824 */ /* 0x040fe200078e00ff */
[----:B------:R-:W-:Y:S01]  /*4cf0*/  CS2R R174, SRZ ;  /* 0x0000000000ae7805 */ /* 0x000fe2000001ff00 */
[----:B------:R-:W-:Y:S01]  /*4d00*/  IMAD.U32 R79, R166, 0x10000, RZ ;  /* 0x00010000a64f7824 */ /* 0x000fe200078e00ff */
[----:B------:R-:W-:Y:S01]  /*4d10*/  UMOV UR43, 0x400 ;  /* 0x00000400002b7882 */ /* 0x000fe20000000000 */
[----:B------:R-:W-:Y:S01]  /*4d20*/  LOP3.LUT R5, R3, 0x180, RZ, 0xc0, !PT ;  /* 0x0000018003057812 */ /* 0x000fe200078ec0ff */
[----:B------:R-:W-:Y:S01]  /*4d30*/  ULEA UR43, UR37, UR43, 0x18 ;  /* 0x0000002b252b7291 */ /* 0x000fe2000f8ec0ff */
[----:B------:R-:W1:Y:S01]  /*4d40*/  LDC R167, c[0x0][0x370] ;  /* 0x0000dc00ffa77b82 */ /* 0x000e620000000800 */
[----:B------:R-:W-:Y:S01]  /*4d50*/  LOP3.LUT R79, R79, 0x600000, RZ, 0xc0, !PT ;  /* 0x006000004f4f7812 */ /* 0x000fe200078ec0ff */
[----:B------:R-:W-:Y:S01]  /*4d60*/  IMAD.MOV.U32 R181, RZ, RZ, RZ ;  /* 0x000000ffffb57224 */ /* 0x000fe200078e00ff */
[----:B------:R-:W-:Y:S01]  /*4d70*/  LOP3.LUT R168, R5, 0x30, R168, 0xf8, !PT ;  /* 0x0000003005a87812 */ /* 0x000fe200078ef8a8 */
[----:B------:R-:W-:Y:S01]  /*4d80*/  UIADD3 UR4, UPT, UPT, UR43, 0x2200, URZ ;  /* 0x000022002b047890 */ /* 0x000fe2000fffe0ff */
[----:B------:R-:W-:Y:S01]  /*4d90*/  IMAD.MOV.U32 R173, RZ, RZ, RZ ;  /* 0x000000ffffad7224 */ /* 0x000fe200078e00ff */
[----:B------:R-:W2:Y:S01]  /*4da0*/  LDCU.64 UR46, c[0x0][0x348] ;  /* 0x00006900ff2e77ac */ /* 0x000ea20008000a00 */
[----:B------:R-:W-:Y:S01]  /*4db0*/  LOP3.LUT R168, R168, 0x1e40, R3, 0xf8, !PT ;  /* 0x00001e40a8a87812 */ /* 0x000fe200078ef803 */
[----:B------:R-:W4:Y:S01]  /*4dc0*/  LDC R74, c[0x0][0xb0c] ;  /* 0x0002c300ff4a7b82 */ /* 0x000f220000000800 */
[----:B------:R-:W-:Y:S01]  /*4dd0*/  IMAD.SHL.U32 R3, R166, 0x10, RZ ;  /* 0x00000010a6037824 */ /* 0x000fe200078e00ff */
[----:B------:R-:W-:Y:S01]  /*4de0*/  MOV R179, UR4 ;  /* 0x0000000400b37c02 */ /* 0x000fe20008000f00 */
[----:B------:R-:W1:Y:S03]  /*4df0*/  LDCU.64 UR38, c[0x0][0x888] ;  /* 0x00011100ff2677ac */ /* 0x000e660008000a00 */
[C---:B------:R-:W-:Y:S01]  /*4e00*/  LOP3.LUT R5, R3.reuse, 0x20, RZ, 0xc0, !PT ;  /* 0x0000002003057812 */ /* 0x040fe200078ec0ff */
[----:B------:R-:W3:Y:S01]  /*4e10*/  LDS R0, [UR43+0x1e0] ;  /* 0x0001e02bff007984 */ /* 0x000ee20008000800 */
[----:B------:R-:W1:Y:S01]  /*4e20*/  LDC R170, c[0x0][0xb20] ;  /* 0x0002c800ffaa7b82 */ /* 0x000e620000000800 */
[----:B------:R-:W-:Y:S01]  /*4e30*/  LOP3.LUT R3, R3, 0x40, RZ, 0xc0, !PT ;  /* 0x0000004003037812 */ /* 0x000fe200078ec0ff */
[----:B------:R-:W-:-:S06]  /*4e40*/  UIADD3 UR42, UPT, UPT, UR43, 0x200, URZ ;  /* 0x000002002b2a7890 */ /* 0x000fcc000fffe0ff */
[----:B------:R-:W1:Y:S08]  /*4e50*/  LDC R73, c[0x0][0xb30] ;  /* 0x0002cc00ff497b82 */ /* 0x000e700000000800 */
[----:B------:R-:W1:Y:S08]  /*4e60*/  LDC.64 R152, c[0x0][0xb10] ;  /* 0x0002c400ff987b82 */ /* 0x000e700000000a00 */
[----:B------:R-:W1:Y:S08]  /*4e70*/  LDC.64 R70, c[0x0][0xb18] ;  /* 0x0002c600ff467b82 */ /* 0x000e700000000a00 */
[----:B------:R-:W1:Y:S01]  /*4e80*/  LDC.64 R148, c[0x0][0x888] ;  /* 0x00022200ff947b82 */ /* 0x000e620000000a00 */
[----:B---3--:R-:W-:-:S07]  /*4e90*/  IMAD.IADD R79, R0, 0x1, R79 ;  /* 0x00000001004f7824 */ /* 0x008fce00078e024f */
[----:B------:R-:W3:Y:S01]  /*4ea0*/  LDC.64 R68, c[0x0][0xb28] ;  /* 0x0002ca00ff447b82 */ /* 0x000ee20000000a00 */
[----:B------:R-:W-:-:S05]  /*4eb0*/  VIADD R0, R168, UR43 ;  /* 0x0000002ba8007c36 */ /* 0x000fca0008000000 */
[--C-:B------:R-:W-:Y:S02]  /*4ec0*/  IADD3 R178, PT, PT, -R5, 0x200, R0.reuse ;  /* 0x0000020005b27810 */ /* 0x100fe40007ffe100 */
[----:B------:R-:W1:Y:S01]  /*4ed0*/  LDC.64 R150, c[0x0][0x890] ;  /* 0x00022400ff967b82 */ /* 0x000e620000000a00 */
[----:B------:R-:W-:Y:S02]  /*4ee0*/  IADD3 R177, PT, PT, -R3, 0x200, R0 ;  /* 0x0000020003b17810 */ /* 0x000fe40007ffe100 */
[----:B------:R-:W-:-:S05]  /*4ef0*/  IMAD.IADD R176, R178, 0x1, -R3 ;  /* 0x00000001b2b07824 */ /* 0x000fca00078e0a03 */
[----:B------:R-:W1:Y:S08]  /*4f00*/  LDC.64 R146, c[0x0][0x8b0] ;  /* 0x00022c00ff927b82 */ /* 0x000e700000000a00 */
[----:B------:R-:W1:Y:S08]  /*4f10*/  LDC.64 R144, c[0x0][0x8a8] ;  /* 0x00022a00ff907b82 */ /* 0x000e700000000a00 */
[----:B--2-4-:R-:W1:Y:S02]  /*4f20*/  LDC R172, c[0x0][0x374] ;  /* 0x0000dd00ffac7b82 */ /* 0x014e640000000800 */
.L_x_108:
[C---:B------:R-:W-:Y:S02]  /*4f30*/  LEA R0, R181.reuse, UR43, 0x3 ;  /* 0x0000002bb5007c11 */ /* 0x040fe4000f8e18ff */
[----:B------:R-:W-:Y:S02]  /*4f40*/  SHF.L.U32 R3, R174, 0x1f, RZ ;  /* 0x0000001fae037819 */ /* 0x000fe400000006ff */
[----:B------:R-:W-:Y:S02]  /*4f50*/  LEA R16, R181, UR43, 0x4 ;  /* 0x0000002bb5107c11 */ /* 0x000fe4000f8e20ff */
[----:B--2---:R-:W2:Y:S02]  /*4f60*/  SYNCS.PHASECHK.TRANS64.TRYWAIT P0, [R0+URZ+0x130], R3 ;  /* 0x00013003000075a7 */ /* 0x004ea400080011ff */
[----:B-12---:R-:W-:Y:S05]  /*4f70*/  @!P0 BRA `(.L_x_91) ;  /* 0x0000002c00988947 */ /* 0x006fea0003800000 */
.L_x_166:
[----:B------:R-:W4:Y:S01]  /*4f80*/  LDC.64 R12, c[0x0][0xb10] ;  /* 0x0002c400ff0c7b82 */ /* 0x000f220000000a00 */
[----:B------:R-:W3:Y:S01]  /*4f90*/  LDS.128 R16, [R16+0x1c0] ;  /* 0x0001c00010107984 */ /* 0x000ee20000000c00 */
[----:B-1----:R-:W-:Y:S01]  /*4fa0*/  ISETP.NE.AND P1, PT, R73, 0x1, PT ;  /* 0x000000014900780c */ /* 0x002fe20003f25270 */
[----:B--2---:R-:W-:Y:S01]  /*4fb0*/  VIADD R0, R0, 0x140 ;  /* 0x0000014000007836 */ /* 0x004fe20000000000 */
[----:B------:R-:W-:Y:S04]  /*4fc0*/  ISETP.GE.AND P0, PT, R72, 0x1, PT ;  /* 0x000000014800780c */ /* 0x000fe80003f06270 */
[----:B------:R-:W1:Y:S01]  /*4fd0*/  LDC.64 R10, c[0x0][0xb18] ;  /* 0x0002c600ff0a7b82 */ /* 0x000e620000000a00 */
[----:B------:R-:W-:Y:S01]  /*4fe0*/  PRMT R0, RZ, 0x654, R0 ;  /* 0x00000654ff007816 */ /* 0x000fe20000000000 */
[----:B------:R-:W-:Y:S01]  /*4ff0*/  @!PT LDS RZ, [RZ] ;  /* 0x00000000fffff984 */ /* 0x000fe20000000800 */
[----:B------:R-:W-:Y:S01]  /*5000*/  @!PT LDS RZ, [RZ] ;  /* 0x00000000fffff984 */ /* 0x000fe20000000800 */
[----:B------:R-:W-:Y:S01]  /*5010*/  @!PT LDS RZ, [RZ] ;  /* 0x00000000fffff984 */ /* 0x000fe20000000800 */
[----:B------:R-:W-:Y:S01]  /*5020*/  @!PT LDS RZ, [RZ] ;  /* 0x00000000fffff984 */ /* 0x000fe20000000800 */
[----:B------:R2:W-:Y:S06]  /*5030*/  MEMBAR.ALL.CTA ;  /* 0x0000000000007992 */ /* 0x0005ec0000008000 */
[----:B--2---:R-:W2:Y:S01]  /*5040*/  FENCE.VIEW.ASYNC.S ;  /* 0x00000000000073c6 */ /* 0x004ea20000000000 */
[----:B------:R-:W1:Y:S08]  /*5050*/  @!P1 LDC R14, c[0x0][0xb20] ;  /* 0x0002c800ff0e9b82 */ /* 0x000e700000000800 */
[----:B------:R-:W1:Y:S01]  /*5060*/  @!P1 LDC R9, c[0x0][0xb0c] ;  /* 0x0002c300ff099b82 */ /* 0x000e620000000800 */
[----:B--2---:R2:W-:Y:S01]  /*5070*/  SYNCS.ARRIVE.TRANS64.RED.A1T0 RZ, [R0+URZ], RZ ;  /* 0x000000ff00ff79a7 */ /* 0x0045e200081004ff */
[----:B---3--:R-:W-:Y:S04]  /*5080*/  LOP3.LUT P4, RZ, R18, 0x1, RZ, 0xc0, !PT ;  /* 0x0000000112ff7812 */ /* 0x008fe8000788c0ff */
[----:B------:R-:W-:Y:S09]  /*5090*/  P2R R180, PR, RZ, 0x10 ;  /* 0x00000010ffb47803 */ /* 0x000ff20000000000 */
[----:B------:R-:W-:Y:S02]  /*50a0*/  @P4 MOV R77, R16 ;  /* 0x00000010004d4202 */ /* 0x000fe40000000f00 */
[----:B------:R-:W-:Y:S01]  /*50b0*/  @P4 LOP3.LUT R75, R17, 0xffff, RZ, 0xc0, !PT ;  /* 0x0000ffff114b4812 */ /* 0x000fe200078ec0ff */
[----:B--2-4-:R-:W-:Y:S06]  /*50c0*/  @!P0 BRA `(.L_x_92) ;  /* 0x0000000000a48947 */ /* 0x014fec0003800000 */
[----:B------:R-:W-:Y:S01]  /*50d0*/  IMAD.HI.U32 R21, R172, R71, RZ ;  /* 0x00000047ac157227 */ /* 0x000fe200078e00ff */
[----:B------:R-:W-:Y:S02]  /*50e0*/  ISETP.NE.AND P0, PT, R70, 0x1, PT ;  /* 0x000000014600780c */ /* 0x000fe40003f05270 */
[----:B------:R-:W-:Y:S01]  /*50f0*/  ISETP.NE.AND P2, PT, R72, 0x1, PT ;  /* 0x000000014800780c */ /* 0x000fe20003f45270 */
[----:B------:R-:W-:Y:S01]  /*5100*/  IMAD.HI.U32 R20, R167, R152, RZ ;  /* 0x00000098a7147227 */ /* 0x000fe200078e00ff */
[----:B------:R-:W-:Y:S02]  /*5110*/  SHF.R.U32.HI R21, RZ, R170, R21 ;  /* 0x000000aaff157219 */ /* 0x000fe40000011615 */
[----:B------:R-:W-:Y:S01]  /*5120*/  ISETP.NE.AND P3, PT, R74, 0x1, PT ;  /* 0x000000014a00780c */ /* 0x000fe20003f65270 */
[----:B------:R-:W-:Y:S01]  /*5130*/  IMAD.HI.U32 R24, R77, R152, RZ ;  /* 0x000000984d187227 */ /* 0x000fe200078e00ff */
[----:B------:R-:W-:Y:S02]  /*5140*/  SHF.R.U32.HI R20, RZ, R153, R20 ;  /* 0x00000099ff147219 */ /* 0x000fe40000011614 */
[----:B------:R-:W-:Y:S01]  /*5150*/  SEL R3, R172, R21, !P0 ;  /* 0x00000015ac037207 */ /* 0x000fe20004000000 */
[----:B------:R-:W-:Y:S01]  /*5160*/  IMAD.HI.U32 R21, R75, R71, RZ ;  /* 0x000000474b157227 */ /* 0x000fe200078e00ff */
[----:B------:R-:W-:Y:S02]  /*5170*/  SEL R7, R167, R20, !P3 ;  /* 0x00000014a7077207 */ /* 0x000fe40005800000 */
[----:B------:R-:W-:Y:S01]  /*5180*/  SHF.R.U32.HI R24, RZ, R153, R24 ;  /* 0x00000099ff187219 */ /* 0x000fe20000011618 */
[-C--:B------:R-:W-:Y:S04]  /*5190*/  IMAD.HI.U32 R20, R3, R68.reuse, RZ ;  /* 0x0000004403147227 */ /* 0x080fe800078e00ff */
[----:B------:R-:W-:Y:S01]  /*51a0*/  IMAD.HI.U32 R22, R7, R68, RZ ;  /* 0x0000004407167227 */ /* 0x000fe200078e00ff */
[-C--:B------:R-:W-:Y:S02]  /*51b0*/  @P2 SHF.R.U32.HI R3, RZ, R69.reuse, R20 ;  /* 0x00000045ff032219 */ /* 0x080fe40000011614 */
[----:B------:R-:W-:Y:S02]  /*51c0*/  SHF.R.U32.HI R20, RZ, R170, R21 ;  /* 0x000000aaff147219 */ /* 0x000fe40000011615 */
[----:B------:R-:W-:Y:S01]  /*51d0*/  @P2 SHF.R.U32.HI R7, RZ, R69, R22 ;  /* 0x00000045ff072219 */ /* 0x000fe20000011616 */
[C---:B------:R-:W-:Y:S01]  /*51e0*/  IMAD R2, R72.reuse, R3, RZ ;  /* 0x0000000348027224 */ /* 0x040fe200078e02ff */
[----:B------:R-:W-:Y:S02]  /*51f0*/  SEL R5, R75, R20, !P0 ;  /* 0x000000144b057207 */ /* 0x000fe40004000000 */
[----:B------:R-:W-:Y:S01]  /*5200*/  SEL R3, R77, R24, !P3 ;  /* 0x000000184d037207 */ /* 0x000fe20005800000 */
[----:B------:R-:W-:Y:S01]  /*5210*/  IMAD R4, R72, R7, RZ ;  /* 0x0000000748047224 */ /* 0x000fe200078e02ff */
[C---:B------:R-:W-:Y:S01]  /*5220*/  ISETP.GE.AND P0, PT, R5.reuse, R2, PT ;  /* 0x000000020500720c */ /* 0x040fe20003f06270 */
[----:B------:R-:W-:Y:S03]  /*5230*/  IMAD.HI.U32 R6, R5, R68, RZ ;  /* 0x0000004405067227 */ /* 0x000fe600078e00ff */
[----:B------:R-:W-:Y:S01]  /*5240*/  ISETP.GE.OR P0, PT, R3, R4, P0 ;  /* 0x000000040300720c */ /* 0x000fe20000706670 */
[----:B------:R-:W-:Y:S01]  /*5250*/  IMAD.MOV R4, RZ, RZ, -R3 ;  /* 0x000000ffff047224 */ /* 0x000fe200078e0a03 */
[-C--:B------:R-:W-:Y:S03]  /*5260*/  SHF.R.U32.HI R6, RZ, R69.reuse, R6 ;  /* 0x00000045ff067219 */ /* 0x080fe60000011606 */
[----:B------:R-:W-:Y:S01]  /*5270*/  IMAD R77, R74, R4, R77 ;  /* 0x000000044a4d7224 */ /* 0x000fe200078e024d */
[----:B------:R-:W-:Y:S05]  /*5280*/  SEL R15, R5, R6, !P2 ;  /* 0x00000006050f7207 */ /* 0x000fea0005000000 */
[----:B------:R-:W-:Y:S02]  /*5290*/  IMAD.MOV R6, RZ, RZ, -R15 ;  /* 0x000000ffff067224 */ /* 0x000fe400078e0a0f */
[C---:B------:R-:W-:Y:S04]  /*52a0*/  @!P0 IMAD.HI.U32 R2, R3.reuse, R68, RZ ;  /* 0x0000004403028227 */ /* 0x040fe800078e00ff */
[----:B------:R-:W-:Y:S01]  /*52b0*/  IMAD R6, R72, R6, R5 ;  /* 0x0000000648067224 */ /* 0x000fe200078e0205 */
[----:B------:R-:W-:Y:S04]  /*52c0*/  @!P0 SHF.R.U32.HI R2, RZ, R69, R2 ;  /* 0x00000045ff028219 */ /* 0x000fe80000011602 */
[----:B------:R-:W-:Y:S02]  /*52d0*/  @!P0 SEL R0, R3, R2, !P2 ;  /* 0x0000000203008207 */ /* 0x000fe40005000000 */
[----:B------:R-:W-:Y:S02]  /*52e0*/  IADD3 R2, PT, PT, -R5, RZ, RZ ;  /* 0x000000ff05027210 */ /* 0x000fe40007ffe1ff */
[----:B------:R-:W-:Y:S01]  /*52f0*/  @!P0 IADD3 R8, PT, PT, R15, -R0, RZ ;  /* 0x800000000f088210 */ /* 0x000fe20007ffe0ff */
[----:B------:R-:W-:Y:S02]  /*5300*/  @!P0 IMAD R0, R7, R6, R0 ;  /* 0x0000000607008224 */ /* 0x000fe400078e0200 */
[----:B------:R-:W-:Y:S02]  /*5310*/  IMAD R75, R70, R2, R75 ;  /* 0x00000002464b7224 */ /* 0x000fe400078e024b */
[----:B------:R-:W-:Y:S02]  /*5320*/  @!P0 IMAD R5, R8, R72, R3 ;  /* 0x0000004808058224 */ /* 0x000fe400078e0203 */
[----:B------:R-:W-:Y:S04]  /*5330*/  @!P0 IMAD.MOV.U32 R3, RZ, RZ, R0 ;  /* 0x000000ffff038224 */ /* 0x000fe800078e0000 */
[----:B------:R-:W-:Y:S02]  /*5340*/  IMAD R77, R3, R74, R77 ;  /* 0x0000004a034d7224 */ /* 0x000fe400078e024d */
[----:B------:R-:W-:Y:S07]  /*5350*/  IMAD R75, R5, R70, R75 ;  /* 0x00000046054b7224 */ /* 0x000fee00078e024b */
.L_x_92:
[----:B------:R-:W-:Y:S01]  /*5360*/  @!P1 IMAD.HI.U32 R0, R77, R12, RZ ;  /* 0x0000000c4d009227 */ /* 0x000fe200078e00ff */
[----:B-1----:R-:W-:Y:S01]  /*5370*/  @!P1 ISETP.NE.AND P0, PT, R10, 0x1, PT ;  /* 0x000000010a00980c */ /* 0x002fe20003f05270 */
[----:B------:R-:W-:Y:S01]  /*5380*/  ULOP3.LUT UP0, URZ, UR42, 0x1b0, URZ, 0xc0, !UPT ;  /* 0x000001b02aff7892 */ /* 0x000fe2000f80c0ff */
[----:B------:R-:W-:Y:S01]  /*5390*/  @!P1 ISETP.NE.AND P2, PT, R9, 0x1, PT ;  /* 0x000000010900980c */ /* 0x000fe20003f45270 */
[----:B------:R-:W-:Y:S01]  /*53a0*/  @!P1 IMAD.HI.U32 R3, R75, R11, RZ ;  /* 0x0000000b4b039227 */ /* 0x000fe200078e00ff */
[----:B------:R-:W-:Y:S02]  /*53b0*/  @!P1 SHF.R.U32.HI R0, RZ, R13, R0 ;  /* 0x0000000dff009219 */ /* 0x000fe40000011600 */
[----:B------:R-:W-:Y:S01]  /*53c0*/  @P4 SHF.R.U32.HI R171, RZ, 0x10, R17 ;  /* 0x00000010ffab4819 */ /* 0x000fe20000011611 */
[----:B------:R-:W-:Y:S01]  /*53d0*/  VIADD R181, R181, 0x1 ;  /* 0x00000001b5b57836 */ /* 0x000fe20000000000 */
[----:B------:R-:W-:Y:S02]  /*53e0*/  @!P1 SHF.R.U32.HI R2, RZ, R14, R3 ;  /* 0x0000000eff029219 */ /* 0x000fe40000011603 */
[----:B------:R-:W-:Y:S02]  /*53f0*/  @!P1 SEL R3, R77, R0, !P2 ;  /* 0x000000004d039207 */ /* 0x000fe40005000000 */
[----:B------:R-:W-:Y:S05]  /*5400*/  @!P1 SEL R2, R75, R2, !P0 ;  /* 0x000000024b029207 */ /* 0x000fea0004000000 */
[----:B------:R-:W-:Y:S02]  /*5410*/  @!P1 IMAD.IADD R0, R2, 0x1, -R3 ;  /* 0x0000000102009824 */ /* 0x000fe400078e0a03 */
[----:B------:R-:W-:Y:S02]  /*5420*/  @!P1 IMAD.IADD R2, R3, 0x1, -R2 ;  /* 0x0000000103029824 */ /* 0x000fe400078e0a02 */
[----:B------:R-:W-:Y:S02]  /*5430*/  @!P1 IMAD R77, R0, R9, R77 ;  /* 0x00000009004d9224 */ /* 0x000fe400078e024d */
[----:B------:R-:W-:Y:S01]  /*5440*/  @!P1 IMAD R75, R2, R10, R75 ;  /* 0x0000000a024b9224 */ /* 0x000fe200078e024b */
[----:B------:R-:W-:Y:S06]  /*5450*/  BRA.U !UP0, `(.L_x_93) ;  /* 0x0000000108407547 */ /* 0x000fec000b800000 */
[----:B------:R-:W1:Y:S01]  /*5460*/  LDCU.64 UR8, c[0x4][0x80] ;  /* 0x01001000ff0877ac */ /* 0x000e620008000a00 */
[----:B------:R-:W-:Y:S01]  /*5470*/  MOV R3, 0x0 ;  /* 0x0000000000037802 */ /* 0x000fe20000000f00 */
[----:B------:R-:W-:Y:S02]  /*5480*/  HFMA2 R12, -RZ, RZ, 0, 5.9604644775390625e-08 ;  /* 0x00000001ff0c7431 */ /* 0x000fe400000001ff */
[----:B------:R-:W-:Y:S02]  /*5490*/  IMAD.MOV.U32 R8, RZ, RZ, 0x70 ;  /* 0x00000070ff087424 */ /* 0x000fe400078e00ff */
[----:B------:R-:W-:Y:S01]  /*54a0*/  IMAD.MOV.U32 R13, RZ, RZ, RZ ;  /* 0x000000ffff0d7224 */ /* 0x000fe200078e00ff */
[----:B------:R-:W2:Y:S01]  /*54b0*/  LDCU.64 UR6, c[0x4][0x88] ;  /* 0x01001100ff0677ac */ /* 0x000ea20008000a00 */
[----:B------:R-:W3:Y:S01]  /*54c0*/  LDC.64 R2, c[0x4][R3] ;  /* 0x0100000003027b82 */ /* 0x000ee20000000a00 */
[----:B------:R-:W4:Y:S01]  /*54d0*/  LDCU.64 UR4, c[0x4][0x8] ;  /* 0x01000100ff0477ac */ /* 0x000f220008000a00 */
[----:B-1----:R-:W-:Y:S01]  /*54e0*/  MOV R5, UR9 ;  /* 0x0000000900057c02 */ /* 0x002fe20008000f00 */
[----:B------:R-:W-:Y:S01]  /*54f0*/  IMAD.U32 R4, RZ, RZ, UR8 ;  /* 0x00000008ff047e24 */ /* 0x000fe2000f8e00ff */
[----:B--2---:R-:W-:Y:S01]  /*5500*/  MOV R7, UR7 ;  /* 0x0000000700077c02 */ /* 0x004fe20008000f00 */
[----:B------:R-:W-:Y:S01]  /*5510*/  IMAD.U32 R6, RZ, RZ, UR6 ;  /* 0x00000006ff067e24 */ /* 0x000fe2000f8e00ff */
[----:B----4-:R-:W-:Y:S01]  /*5520*/  MOV R11, UR5 ;  /* 0x00000005000b7c02 */ /* 0x010fe20008000f00 */
[----:B------:R-:W-:Y:S02]  /*5530*/  IMAD.U32 R10, RZ, RZ, UR4 ;  /* 0x00000004ff0a7e24 */ /* 0x000fe4000f8e00ff */
[----:B------:R-:W-:Y:S07]  /*5540*/  LEPC R20, `(.L_x_93) ;  /* 0x000000001014794e */ /* 0x000fee0000000000 */
[----:B---3-5:R-:W-:Y:S05]  /*5550*/  CALL.ABS.NOINC R2 ;  /* 0x0000000002007343 */ /* 0x028fea0003c00000 */
.L_x_93:
[----:B------:R-:W-:Y:S01]  /*5560*/  LOP3.LUT P0, RZ, R179, 0x1b0, RZ, 0xc0, !PT ;  /* 0x000001b0b3ff7812 */ /* 0x000fe2000780c0ff */
[----:B------:R-:W-:Y:S11]  /*5570*/  BSSY.RECONVERGENT B6, `(.L_x_94) ;  /* 0x0000013000067945 */ /* 0x000ff60003800200 */
[----:B------:R-:W-:Y:S01]  /*5580*/  @!UPT UIADD3 URZ, UPT, UPT, URZ, URZ, URZ ;  /* 0x000000fffffff290 */ /* 0x000fe2000fffe0ff */
[----:B------:R-:W-:Y:S05]  /*5590*/  @!P0 BRA `(.L_x_95) ;  /* 0x0000000000408947 */ /* 0x000fea0003800000 */
        /* <DEDUP_REMOVED lines=16> */
.L_x_95:
[----:B------:R-:W-:Y:S05]  /*56a0*/  BSYNC.RECONVERGENT B6 ;  /* 0x0000000000067941 */ /* 0x000fea0003800200 */
.L_x_94:
[----:B------:R-:W-:Y:S01]  /*56b0*/  ISETP.NE.U32.AND P3, PT, R150, RZ, PT ;  /* 0x000000ff9600720c */ /* 0x000fe20003f65070 */
[----:B------:R-:W-:Y:S01]  /*56c0*/  UISETP.NE.AND UP1, UPT, UR44, URZ, UPT ;  /* 0x000000ff2c00728c */ /* 0x000fe2000bf25270 */
[----:B------:R-:W-:Y:S02]  /*56d0*/  ISETP.NE.U32.AND P4, PT, R146, RZ, PT ;  /* 0x000000ff9200720c */ /* 0x000fe40003f85070 */
[----:B------:R-:W-:Y:S02]  /*56e0*/  ISETP.NE.AND.EX P3, PT, R151, RZ, PT, P3 ;  /* 0x000000ff9700720c */ /* 0x000fe40003f65330 */
[----:B------:R-:W-:Y:S02]  /*56f0*/  PLOP3.LUT P1, PT, PT, PT, PT, 0x8, 0x80 ;  /* 0x000000000080781c */ /* 0x000fe40003f2e170 */
[----:B------:R-:W-:Y:S02]  /*5700*/  PLOP3.LUT P0, PT, PT, PT, UP1, 0x80, 0x8 ;  /* 0x000000000008781c */ /* 0x000fe40003f0f018 */
[----:B------:R-:W-:Y:S02]  /*5710*/  ISETP.NE.AND.EX P4, PT, R147, RZ, PT, P4 ;  /* 0x000000ff9300720c */ /* 0x000fe40003f85340 */
[----:B------:R-:W1:Y:S09]  /*5720*/  @UP1 LDCU.64 UR4, c[0x0][0x888] ;  /* 0x00011100ff0417ac */ /* 0x000e720008000a00 */
[----:B------:R-:W-:Y:S01]  /*5730*/  @P0 PLOP3.LUT P1, PT, P3, PT, PT, 0x80, 0x8 ;  /* 0x000000000008081c */ /* 0x000fe20001f2f070 */
[----:B-1----:R-:W-:Y:S04]  /*5740*/  @UP1 UISETP.NE.U32.AND UP0, UPT, UR4, URZ, UPT ;  /* 0x000000ff0400128c */ /* 0x002fe8000bf05070 */
[----:B------:R-:W-:Y:S04]  /*5750*/  @UP1 UISETP.NE.AND.EX UP0, UPT, UR5, URZ, UPT, UP0 ;  /* 0x000000ff0500128c */ /* 0x000fe8000bf05300 */
[----:B------:R-:W-:Y:S01]  /*5760*/  @UP1 USEL UR4, URZ, 0xffffffff, UP0 ;  /* 0xffffffffff041887 */ /* 0x000fe20008000000 */
[----:B------:R-:W-:Y:S11]  /*5770*/  @!P3 BRA `(.L_x_96) ;  /* 0x00000000002cb947 */ /* 0x000ff60003800000 */
[----:B------:R-:W-:Y:S01]  /*5780*/  ISETP.NE.U32.AND P2, PT, R148, RZ, PT ;  /* 0x000000ff9400720c */ /* 0x000fe20003f45070 */
[----:B------:R-:W-:Y:S03]  /*5790*/  IMAD.MOV.U32 R164, RZ, RZ, 0x1 ;  /* 0x00000001ffa47424 */ /* 0x000fe600078e00ff */
[----:B------:R-:W-:Y:S11]  /*57a0*/  ISETP.NE.AND.EX P2, PT, R149, RZ, PT, P2 ;  /* 0x000000ff9500720c */ /* 0x000ff60003f45320 */
[----:B------:R-:W-:Y:S02]  /*57b0*/  @!UPT UIADD3 URZ, UPT, UPT, URZ, URZ, URZ ;  /* 0x000000fffffff290 */ /* 0x000fe4000fffe0ff */
[----:B------:R-:W1:Y:S01]  /*57c0*/  @P2 LDC.64 R2, c[0x0][0x888] ;  /* 0x00022200ff022b82 */ /* 0x000e620000000a00 */
[----:B------:R-:W-:Y:S04]  /*57d0*/  @P2 IMAD R0, R150, UR36, RZ ;  /* 0x0000002496002c24 */ /* 0x000fe8000f8e02ff */
[----:B-1----:R-:W-:Y:S04]  /*57e0*/  @P2 IMAD.WIDE R2, R0, 0x4, R2 ;  /* 0x0000000400022825 */ /* 0x002fe800078e0202 */
[----:B------:R-:W-:Y:S01]  /*57f0*/  HFMA2 R0, -RZ, RZ, 0, 5.9604644775390625e-08 ;  /* 0x00000001ff007431 */ /* 0x000fe200000001ff */
[----:B-----5:R1:W5:Y:S04]  /*5800*/  @P2 LDG.E R81, desc[UR40][R2.64] ;  /* 0x0000002802512981 */ /* 0x020368000c1e1900 */
[----:B------:R-:W-:Y:S01]  /*5810*/  @!P2 PRMT R164, R0, 0x7610, R164 ;  /* 0x0000761000a4a816 */ /* 0x000fe200000000a4 */
[----:B-1----:R-:W2:Y:S06]  /*5820*/  @!P2 LDC R81, c[0x0][0x880] ;  /* 0x00022000ff51ab82 */ /* 0x002eac0000000800 */
.L_x_96:
[----:B------:R-:W-:Y:S05]  /*5830*/  @!P4 BRA `(.L_x_97) ;  /* 0x000000000020c947 */ /* 0x000fea0003800000 */
[----:B------:R-:W-:Y:S04]  /*5840*/  ISETP.NE.U32.AND P2, PT, R144, RZ, PT ;  /* 0x000000ff9000720c */ /* 0x000fe80003f45070 */
[----:B------:R-:W-:Y:S11]  /*5850*/  ISETP.NE.AND.EX P2, PT, R145, RZ, PT, P2 ;  /* 0x000000ff9100720c */ /* 0x000ff60003f45320 */
[----:B------:R-:W-:Y:S02]  /*5860*/  @!UPT UIADD3 URZ, UPT, UPT, URZ, URZ, URZ ;  /* 0x000000fffffff290 */ /* 0x000fe4000fffe0ff */
[----:B------:R-:W1:Y:S01]  /*5870*/  @P2 LDC.64 R2, c[0x0][0x8a8] ;  /* 0x00022a00ff022b82 */ /* 0x000e620000000a00 */
[----:B------:R-:W-:Y:S04]  /*5880*/  @P2 IMAD R0, R146, UR36, RZ ;  /* 0x0000002492002c24 */ /* 0x000fe8000f8e02ff */
[----:B-1----:R-:W-:Y:S05]  /*5890*/  @P2 IMAD.WIDE R2, R0, 0x4, R2 ;  /* 0x0000000400022825 */ /* 0x002fea00078e0202 */
[----:B-----5:R1:W5:Y:S02]  /*58a0*/  @P2 LDG.E R78, desc[UR40][R2.64] ;  /* 0x00000028024e2981 */ /* 0x020364000c1e1900 */
[----:B-1----:R-:W3:Y:S02]  /*58b0*/  @!P2 LDC R78, c[0x0][0x8a0] ;  /* 0x00022800ff4eab82 */ /* 0x002ee40000000800 */
.L_x_97:
[----:B--2--5:R-:W-:Y:S01]  /*58c0*/  @P0 FSETP.NEU.AND P4, PT, R81, RZ, PT ;  /* 0x000000ff5100020b */ /* 0x024fe20003f8d000 */
[----:B------:R-:W-:Y:S01]  /*58d0*/  IMAD.U32 R0, RZ, RZ, UR4 ;  /* 0x00000004ff007e24 */ /* 0x000fe2000f8e00ff */
[----:B------:R-:W-:Y:S01]  /*58e0*/  @P0 LOP3.LUT P2, RZ, R164, 0xff, RZ, 0xc0, !PT ;  /* 0x000000ffa4ff0812 */ /* 0x000fe2000784c0ff */
[----:B------:R-:W-:Y:S01]  /*58f0*/  BSSY B1, `(.L_x_98) ;  /* 0x000003d000017945 */ /* 0x000fe20003800000 */
[----:B------:R-:W-:Y:S01]  /*5900*/  @P0 SEL R3, RZ, 0xffffffff, P4 ;  /* 0xffffffffff030807 */ /* 0x000fe20002000000 */
[C---:B------:R-:W-:Y:S01]  /*5910*/  IMAD R64, R76.reuse, 0x40, R79 ;  /* 0x000000404c407824 */ /* 0x040fe200078e024f */
[----:B------:R-:W-:Y:S02]  /*5920*/  LEA R156, R76, UR43, 0x3 ;  /* 0x0000002b4c9c7c11 */ /* 0x000fe4000f8e18ff */
[----:B------:R-:W-:Y:S02]  /*5930*/  CS2R R86, SRZ ;  /* 0x0000000000567805 */ /* 0x000fe4000001ff00 */
[----:B------:R-:W-:Y:S02]  /*5940*/  @P1 SEL R3, R0, R3, !P2 ;  /* 0x0000000300031207 */ /* 0x000fe40005000000 */
[----:B------:R-:W-:Y:S02]  /*5950*/  CS2R R84, SRZ ;  /* 0x0000000000547805 */ /* 0x000fe4000001ff00 */
[----:B------:R-:W-:Y:S02]  /*5960*/  SHF.L.U32 R5, R175, 0x1f, RZ ;  /* 0x0000001faf057819 */ /* 0x000fe400000006ff */
[----:B------:R-:W-:Y:S02]  /*5970*/  CS2R R90, SRZ ;  /* 0x00000000005a7805 */ /* 0x000fe4000001ff00 */
[----:B------:R-:W-:Y:S02]  /*5980*/  @P0 LOP3.LUT R3, R3, 0x1, RZ, 0xc0, !PT ;  /* 0x0000000103030812 */ /* 0x000fe400078ec0ff */
[----:B------:R-:W-:Y:S02]  /*5990*/  CS2R R88, SRZ ;  /* 0x0000000000587805 */ /* 0x000fe4000001ff00 */
[----:B------:R-:W-:Y:S02]  /*59a0*/  PLOP3.LUT P5, PT, PT, PT, PT, 0x8, 0x80 ;  /* 0x000000000080781c */ /* 0x000fe40003fae170 */
[----:B------:R-:W-:Y:S02]  /*59b0*/  CS2R R98, SRZ ;  /* 0x0000000000627805 */ /* 0x000fe4000001ff00 */
[----:B------:R-:W-:Y:S02]  /*59c0*/  ISETP.NE.U32.OR P1, PT, R3, 0x1, !P0 ;  /* 0x000000010300780c */ /* 0x000fe40004725470 */
[----:B------:R-:W-:Y:S02]  /*59d0*/  CS2R R96, SRZ ;  /* 0x0000000000607805 */ /* 0x000fe4000001ff00 */
[----:B------:R-:W-:Y:S02]  /*59e0*/  CS2R R94, SRZ ;  /* 0x00000000005e7805 */ /* 0x000fe4000001ff00 */
[----:B------:R-:W-:Y:S07]  /*59f0*/  CS2R R92, SRZ ;  /* 0x00000000005c7805 */ /* 0x000fee000001ff00 */
[----:B------:R-:W-:Y:S04]  /*5a00*/  @P1 SHF.L.U32 R2, R173, 0x1f, RZ ;  /* 0x0000001fad021819 */ /* 0x000fe800000006ff */
[----:B------:R-:W1:Y:S01]  /*5a10*/  @P1 SYNCS.PHASECHK.TRANS64.TRYWAIT P0, [UR43+0x110], R2 ;  /* 0x00011002ff0015a7 */ /* 0x000e62000800112b */
[----:B------:R2:W4:Y:S01]  /*5a20*/  SYNCS.PHASECHK.TRANS64.TRYWAIT P4, [R156+URZ+0x150], R5 ;  /* 0x000150059c0075a7 */ /* 0x00052200080811ff */
[----:B-1----:R-:W-:Y:S01]  /*5a30*/  @P1 PLOP3.LUT P5, PT, P0, PT, PT, 0x8, 0x80 ;  /* 0x000000000080181c */ /* 0x002fe200007ae170 */
[----:B------:R-:W-:Y:S01]  /*5a40*/  @!UPT UIADD3 URZ, UPT, UPT, URZ, URZ, URZ ;  /* 0x000000fffffff290 */ /* 0x000fe2000fffe0ff */
[----:B--2-4-:R-:W-:Y:S11]  /*5a50*/  @!P1 BRA `(.L_x_99) ;  /* 0x0000000000989947 */ /* 0x014ff60003800000 */
[----:B------:R-:W-:Y:S01]  /*5a60*/  ISETP.NE.U32.AND P0, PT, RZ, UR38, PT ;  /* 0x00000026ff007c0c */ /* 0x000fe2000bf05070 */
[----:B------:R-:W-:Y:S01]  /*5a70*/  BSSY B0, `(.L_x_100) ;  /* 0x0000016000007945 */ /* 0x000fe20003800000 */
[----:B------:R-:W-:Y:S02]  /*5a80*/  FSETP.NEU.AND P2, PT, R81, RZ, PT ;  /* 0x000000ff5100720b */ /* 0x000fe40003f4d000 */
[----:B------:R-:W-:Y:S02]  /*5a90*/  CS2R R94, SRZ ;  /* 0x00000000005e7805 */ /* 0x000fe4000001ff00 */
[----:B------:R-:W-:Y:S02]  /*5aa0*/  ISETP.NE.AND.EX P0, PT, RZ, UR39, PT, P0 ;  /* 0x00000027ff007c0c */ /* 0x000fe4000bf05300 */
[----:B------:R-:W-:Y:S02]  /*5ab0*/  CS2R R92, SRZ ;  /* 0x00000000005c7805 */ /* 0x000fe4000001ff00 */
[----:B------:R-:W-:Y:S02]  /*5ac0*/  LOP3.LUT P1, RZ, R164, 0xff, RZ, 0xc0, !PT ;  /* 0x000000ffa4ff7812 */ /* 0x000fe4000782c0ff */
[----:B------:R-:W-:Y:S02]  /*5ad0*/  CS2R R98, SRZ ;  /* 0x0000000000627805 */ /* 0x000fe4000001ff00 */
[----:B------:R-:W-:Y:S02]  /*5ae0*/  SEL R0, RZ, 0xffffffff, P2 ;  /* 0xffffffffff007807 */ /* 0x000fe40001000000 */
[----:B------:R-:W-:Y:S02]  /*5af0*/  CS2R R96, SRZ ;  /* 0x0000000000607805 */ /* 0x000fe4000001ff00 */
[----:B------:R-:W-:Y:S02]  /*5b00*/  SEL R3, RZ, 0xffffffff, P0 ;  /* 0xffffffffff037807 */ /* 0x000fe40000000000 */
[----:B------:R-:W-:Y:S02]  /*5b10*/  CS2R R90, SRZ ;  /* 0x00000000005a7805 */ /* 0x000fe4000001ff00 */
[----:B------:R-:W-:Y:S02]  /*5b20*/  CS2R R88, SRZ ;  /* 0x0000000000587805 */ /* 0x000fe4000001ff00 */
[----:B------:R-:W-:Y:S02]  /*5b30*/  CS2R R86, SRZ ;  /* 0x0000000000567805 */ /* 0x000fe4000001ff00 */
[----:B------:R-:W-:Y:S02]  /*5b40*/  @P3 SEL R0, R3, R0, !P1 ;  /* 0x0000000003003207 */ /* 0x000fe40004800000 */
[----:B------:R-:W-:Y:S02]  /*5b50*/  CS2R R84, SRZ ;  /* 0x0000000000547805 */ /* 0x000fe4000001ff00 */
[----:B------:R-:W-:Y:S04]  /*5b60*/  LOP3.LUT R0, R0, 0x1, RZ, 0xc0, !PT ;  /* 0x0000000100007812 */ /* 0x000fe800078ec0ff */
[----:B------:R-:W-:Y:S01]  /*5b70*/  ISETP.NE.U32.AND P0, PT, R0, 0x1, PT ;  /* 0x000000010000780c */ /* 0x000fe20003f05070 */
[----:B------:R-:W-:Y:S01]  /*5b80*/  @!UPT UIADD3 URZ, UPT, UPT, URZ, URZ, URZ ;  /* 0x000000fffffff290 */ /* 0x000fe2000fffe0ff */
[----:B------:R-:W-:Y:S11]  /*5b90*/  @!P5 BRA `(.L_x_101) ;  /* 0x00000000000cd947 */ /* 0x000ff60003800000 */
[----:B------:R-:W-:Y:S04]  /*5ba0*/  SHF.L.U32 R3, R173, 0x1f, RZ ;  /* 0x0000001fad037819 */ /* 0x000fe800000006ff */
[----:B------:R-:W1:Y:S02]  /*5bb0*/  SYNCS.PHASECHK.TRANS64.TRYWAIT P1, [UR43+0x110], R3 ;  /* 0x00011003ff0075a7 */ /* 0x000e64000802112b */
[----:B-1----:R-:W-:Y:S05]  /*5bc0*/  @!P1 BRA `(.L_x_102) ;  /* 0x0000002000989947 */ /* 0x002fea0003800000 */
.L_x_101:
[----:B------:R-:W-:Y:S05]  /*5bd0*/  BSYNC B0 ;  /* 0x0000000000007941 */ /* 0x000fea0003800000 */
.L_x_100:
[----:B------:R2:W4:Y:S01]  /*5be0*/  @P0 LDS.128 R92, [R168+UR43+0x200] ;  /* 0x0002002ba85c0984 */ /* 0x0005220008000c00 */
[----:B------:R-:W-:Y:S01]  /*5bf0*/  UIADD3 UR4, UPT, UPT, UR43, 0x118, URZ ;  /* 0x000001182b047890 */ /* 0x000fe2000fffe0ff */
[----:B------:R-:W-:Y:S02]  /*5c00*/  LOP3.LUT R173, R173, 0x1, RZ, 0x3c, !PT ;  /* 0x00000001adad7812 */ /* 0x000fe400078e3cff */
[----:B------:R2:W1:Y:S01]  /*5c10*/  @P0 LDS.128 R96, [R178+0x10] ;  /* 0x00001000b2600984 */ /* 0x0004620000000c00 */
[----:B------:R-:W-:Y:S03]  /*5c20*/  UPRMT UR4, UR37, 0x654, UR4 ;  /* 0x0000065425047896 */ /* 0x000fe60008000004 */
[----:B------:R2:W1:Y:S04]  /*5c30*/  @P0 LDS.128 R88, [R177+0x20] ;  /* 0x00002000b1580984 */ /* 0x0004680000000c00 */
[----:B------:R2:W1:Y:S01]  /*5c40*/  @P0 LDS.128 R84, [R176+0x30] ;  /* 0x00003000b0540984 */ /* 0x0004620000000c00 */
[----:B------:R-:W-:Y:S01]  /*5c50*/  @!PT LDS RZ, [RZ] ;  /* 0x00000000fffff984 */ /* 0x000fe20000000800 */
[----:B------:R-:W-:Y:S01]  /*5c60*/  @!PT LDS RZ, [RZ] ;  /* 0x00000000fffff984 */ /* 0x000fe20000000800 */
[----:B------:R-:W-:Y:S01]  /*5c70*/  @!PT LDS RZ, [RZ] ;  /* 0x00000000fffff984 */ /* 0x000fe20000000800 */
[----:B------:R-:W-:Y:S01]  /*5c80*/  @!PT LDS RZ, [RZ] ;  /* 0x00000000fffff984 */ /* 0x000fe20000000800 */
[----:B------:R5:W-:Y:S06]  /*5c90*/  MEMBAR.ALL.CTA ;  /* 0x0000000000007992 */ /* 0x000bec0000008000 */
[----:B-----5:R-:W5:Y:S02]  /*5ca0*/  FENCE.VIEW.ASYNC.S ;  /* 0x00000000000073c6 */ /* 0x020f640000000000 */
[----:B-----5:R-:W-:Y:S01]  /*5cb0*/  SYNCS.ARRIVE.TRANS64.RED.A1T0 RZ, [UR4], RZ ;  /* 0x000000ffffff79a7 */ /* 0x020fe20008100404 */
.L_x_99:
[----:B------:R-:W-:Y:S05]  /*5cc0*/  BSYNC B1 ;  /* 0x0000000000017941 */ /* 0x000fea0003800000 */
.L_x_98:
[----:B-1----:R-:W-:Y:S04]  /*5cd0*/  SHF.R.U32.HI R0, RZ, 0x15, R64 ;  /* 0x00000015ff007819 */ /* 0x002fe80000011640 */
[----:B------:R-:W-:Y:S01]  /*5ce0*/  LOP3.LUT P0, RZ, R0, 0x3, R169, 0x48, !PT ;  /* 0x0000000300ff7812 */ /* 0x000fe200078048a9 */
[----:B------:R-:W-:Y:S01]  /*5cf0*/  @!UPT UIADD3 URZ, UPT, UPT, URZ, URZ, URZ ;  /* 0x000000fffffff290 */ /* 0x000fe2000fffe0ff */
[----:B------:R-:W-:Y:S11]  /*5d00*/  @P4 BRA `(.L_x_103) ;  /* 0x0000000000084947 */ /* 0x000ff60003800000 */
[----:B------:R-:W1:Y:S02]  /*5d10*/  SYNCS.PHASECHK.TRANS64.TRYWAIT P1, [R156+URZ+0x150], R5 ;  /* 0x000150059c0075a7 */ /* 0x000e6400080211ff */
[----:B-1----:R-:W-:Y:S05]  /*5d20*/  @!P1 BRA `(.L_x_104) ;  /* 0x0000002000589947 */ /* 0x002fea0003800000 */
.L_x_103:
[----:B------:R-:W-:Y:S05]  /*5d30*/  @!P0 BRA `(.L_x_105) ;  /* 0x0000000000408947 */ /* 0x000fea0003800000 */
[----:B------:R-:W1:Y:S01]  /*5d40*/  LDCU.64 UR8, c[0x4][0x70] ;  /* 0x01000e00ff0877ac */ /* 0x000e620008000a00 */
[----:B------:R-:W-:Y:S01]  /*5d50*/  MOV R3, 0x0 ;  /* 0x0000000000037802 */ /* 0x000fe20000000f00 */
[----:B------:R-:W-:Y:S02]  /*5d60*/  HFMA2 R12, -RZ, RZ, 0, 5.9604644775390625e-08 ;  /* 0x00000001ff0c7431 */ /* 0x000fe400000001ff */
[----:B------:R-:W-:Y:S02]  /*5d70*/  IMAD.MOV.U32 R8, RZ, RZ, 0x192 ;  /* 0x00000192ff087424 */ /* 0x000fe400078e00ff */
[----:B------:R-:W-:Y:S01]  /*5d80*/  IMAD.MOV.U32 R13, RZ, RZ, RZ ;  /* 0x000000ffff0d7224 */ /* 0x000fe200078e00ff */
[----:B------:R-:W5:Y:S01]  /*5d90*/  LDCU.64 UR6, c[0x4][0x78] ;  /* 0x01000f00ff0677ac */ /* 0x000f620008000a00 */
[----:B------:R-:W2:Y:S01]  /*5da0*/  LDC.64 R2, c[0x4][R3] ;  /* 0x0100000003027b82 */ /* 0x000ea20000000a00 */
[----:B------:R-:W3:Y:S01]  /*5db0*/  LDCU.64 UR4, c[0x4][0x10] ;  /* 0x01000200ff0477ac */ /* 0x000ee20008000a00 */
[----:B-1----:R-:W-:Y:S01]  /*5dc0*/  MOV R5, UR9 ;  /* 0x0000000900057c02 */ /* 0x002fe20008000f00 */
[----:B------:R-:W-:Y:S01]  /*5dd0*/  IMAD.U32 R4, RZ, RZ, UR8 ;  /* 0x00000008ff047e24 */ /* 0x000fe2000f8e00ff */
[----:B-----5:R-:W-:Y:S01]  /*5de0*/  MOV R7, UR7 ;  /* 0x0000000700077c02 */ /* 0x020fe20008000f00 */
[----:B------:R-:W-:Y:S01]  /*5df0*/  IMAD.U32 R6, RZ, RZ, UR6 ;  /* 0x00000006ff067e24 */ /* 0x000fe2000f8e00ff */
[----:B---3--:R-:W-:Y:S01]  /*5e00*/  MOV R11, UR5 ;  /* 0x00000005000b7c02 */ /* 0x008fe20008000f00 */
[----:B------:R-:W-:Y:S02]  /*5e10*/  IMAD.U32 R10, RZ, RZ, UR4 ;  /* 0x00000004ff0a7e24 */ /* 0x000fe4000f8e00ff */
[----:B------:R-:W-:Y:S07]  /*5e20*/  LEPC R20, `(.L_x_105) ;  /* 0x000000001014794e */ /* 0x000fee0000000000 */
[----:B--2-4-:R-:W-:Y:S05]  /*5e30*/  CALL.ABS.NOINC R2 ;  /* 0x0000000002007343 */ /* 0x014fea0003c00000 */
.L_x_105:
[----:B------:R-:W-:Y:S01]  /*5e40*/  LOP3.LUT P0, RZ, R166, 0x60, RZ, 0xc0, !PT ;  /* 0x00000060a6ff7812 */ /* 0x000fe2000780c0ff */
[----:B------:R-:W-:Y:S05]  /*5e50*/  WARPSYNC.ALL ;  /* 0x0000000000007948 */ /* 0x000fea0003800000 */
[----:B------:R-:W-:Y:S01]  /*5e60*/  R2UR UR4, R64 ;  /* 0x00000000400472ca */ /* 0x000fe200000e0000 */
[----:B------:R-:W-:Y:S01]  /*5e70*/  BSSY.RECONVERGENT B0, `(.L_x_106) ;  /* 0x0000121000007945 */ /* 0x000fe20003800200 */
[-C--:B----4-:R-:W-:Y:S02]  /*5e80*/  F2FP.F16.E5M2.UNPACK_B R82, R92.reuse ;  /* 0x0000005cff52723e */ /* 0x090fe400020004ff */
[----:B------:R-:W-:Y:S02]  /*5e90*/  F2FP.F16.E5M2.UNPACK_B R109, R92.H1 ;  /* 0x0000005cff6d723e */ /* 0x000fe400030004ff */
[-C--:B------:R-:W-:Y:S01]  /*5ea0*/  F2FP.F16.E5M2.UNPACK_B R107, R93.reuse ;  /* 0x0000005dff6b723e */ /* 0x080fe200020004ff */
[--C-:B------:R-:W-:Y:S01]  /*5eb0*/  HADD2.F32 R80, -RZ, R82.reuse.H0_H0 ;  /* 0x20000052ff507230 */ /* 0x100fe20000004100 */
[----:B------:R-:W-:Y:S01]  /*5ec0*/  F2FP.F16.E5M2.UNPACK_B R105, R93.H1 ;  /* 0x0000005dff69723e */ /* 0x000fe200030004ff */
[----:B------:R-:W-:Y:S01]  /*5ed0*/  HADD2.F32 R82, -RZ, R82.H1_H1 ;  /* 0x30000052ff527230 */ /* 0x000fe20000004100 */
[-C--:B------:R-:W-:Y:S01]  /*5ee0*/  F2FP.F16.E5M2.UNPACK_B R130, R84.reuse ;  /* 0x00000054ff82723e */ /* 0x080fe200020004ff */
[--C-:B------:R-:W-:Y:S01]  /*5ef0*/  HADD2.F32 R83, -RZ, R109.reuse.H0_H0 ;  /* 0x2000006dff537230 */ /* 0x100fe20000004100 */
[----:B------:R-:W-:Y:S01]  /*5f00*/  F2FP.F16.E5M2.UNPACK_B R132, R84.H1 ;  /* 0x00000054ff84723e */ /* 0x000fe200030004ff */
[----:B------:R-:W3:Y:S01]  /*5f10*/  LDTM.x64 R4, tmem[UR4] ;  /* 0x00000004000479ee */ /* 0x000ee20008340000 */
[----:B------:R-:W-:Y:S01]  /*5f20*/  NOP ;  /* 0x0000000000007918 */ /* 0x000fe20000000000 */
[----:B------:R-:W-:Y:S01]  /*5f30*/  R2UR UR5, R156 ;  /* 0x000000009c0572ca */ /* 0x000fe200000e0000 */
[--C-:B------:R-:W-:Y:S01]  /*5f40*/  HADD2.F32 R129, -RZ, R130.reuse.H0_H0 ;  /* 0x20000082ff817230 */ /* 0x100fe20000004100 */
[----:B------:R-:W-:Y:S01]  /*5f50*/  F2FP.F16.E5M2.UNPACK_B R93, R94 ;  /* 0x0000005eff5d723e */ /* 0x000fe200020004ff */
[----:B------:R-:W-:Y:S01]  /*5f60*/  HADD2.F32 R130, -RZ, R130.H1_H1 ;  /* 0x30000082ff827230 */ /* 0x000fe20000004100 */
[-C--:B------:R-:W-:Y:S01]  /*5f70*/  F2FP.F16.E5M2.UNPACK_B R134, R85.reuse ;  /* 0x00000055ff86723e */ /* 0x080fe200020004ff */
[----:B------:R-:W-:Y:S01]  /*5f80*/  HADD2.F32 R84, -RZ, R109.H1_H1 ;  /* 0x3000006dff547230 */ /* 0x000fe20000004100 */
[----:B------:R-:W-:Y:S01]  /*5f90*/  F2FP.F16.E5M2.UNPACK_B R136, R85.H1 ;  /* 0x00000055ff88723e */ /* 0x000fe200030004ff */
[--C-:B------:R-:W-:Y:S01]  /*5fa0*/  HADD2.F32 R85, -RZ, R107.reuse.H0_H0 ;  /* 0x2000006bff557230 */ /* 0x100fe20000004100 */
[-C--:B------:R-:W-:Y:S01]  /*5fb0*/  F2FP.F16.E5M2.UNPACK_B R138, R86.reuse ;  /* 0x00000056ff8a723e */ /* 0x080fe200020004ff */
[--C-:B------:R-:W-:Y:S01]  /*5fc0*/  HADD2.F32 R133, -RZ, R134.reuse.H0_H0 ;  /* 0x20000086ff857230 */ /* 0x100fe20000004100 */
[----:B------:R-:W-:Y:S01]  /*5fd0*/  F2FP.F16.E5M2.UNPACK_B R140, R86.H1 ;  /* 0x00000056ff8c723e */ /* 0x000fe200030004ff */
[----:B------:R-:W-:Y:S01]  /*5fe0*/  HADD2.F32 R86, -RZ, R107.H1_H1 ;  /* 0x3000006bff567230 */ /* 0x000fe20000004100 */
[----:B------:R-:W-:Y:S01]  /*5ff0*/  F2FP.F16.E5M2.UNPACK_B R142, R87 ;  /* 0x00000057ff8e723e */ /* 0x000fe200020004ff */
[----:B------:R-:W-:Y:S01]  /*6000*/  UIADD3 UR5, UPT, UPT, UR5, 0x170, URZ ;  /* 0x0000017005057890 */ /* 0x000fe2000fffe0ff */
[----:B------:R-:W-:Y:S01]  /*6010*/  HADD2.F32 R134, -RZ, R134.H1_H1 ;  /* 0x30000086ff867230 */ /* 0x000fe20000004100 */
[----:B------:R-:W-:Y:S01]  /*6020*/  F2FP.F16.E5M2.UNPACK_B R114, R88 ;  /* 0x00000058ff72723e */ /* 0x000fe200020004ff */
[--C-:B------:R-:W-:Y:S01]  /*6030*/  HADD2.F32 R137, -RZ, R138.reuse.H0_H0 ;  /* 0x2000008aff897230 */ /* 0x100fe20000004100 */
[----:B------:R-:W-:Y:S01]  /*6040*/  UPRMT UR5, UR37, 0x654, UR5 ;  /* 0x0000065425057896 */ /* 0x000fe20008000005 */
[----:B------:R-:W-:Y:S01]  /*6050*/  HADD2.F32 R138, -RZ, R138.H1_H1 ;  /* 0x3000008aff8a7230 */ /* 0x000fe20000004100 */
[-C--:B------:R-:W-:Y:S01]  /*6060*/  F2FP.F16.E5M2.UNPACK_B R118, R89.reuse ;  /* 0x00000059ff76723e */ /* 0x080fe200020004ff */
[--C-:B------:R-:W-:Y:S01]  /*6070*/  HADD2.F32 R113, -RZ, R114.reuse.H0_H0 ;  /* 0x20000072ff717230 */ /* 0x100fe20000004100 */
[----:B------:R-:W-:Y:S01]  /*6080*/  F2FP.F16.E5M2.UNPACK_B R120, R89.H1 ;  /* 0x00000059ff78723e */ /* 0x000fe200030004ff */
[C---:B---3--:R-:W-:Y:S01]  /*6090*/  FMUL R4, R78.reuse, R4 ;  /* 0x000000044e047220 */ /* 0x048fe20000400000 */
[C---:B------:R-:W-:Y:S01]  /*60a0*/  FMUL R5, R78.reuse, R5 ;  /* 0x000000054e057220 */ /* 0x040fe20000400000 */
[C---:B------:R-:W-:Y:S01]  /*60b0*/  FMUL R8, R78.reuse, R8 ;  /* 0x000000084e087220 */ /* 0x040fe20000400000 */
[C---:B------:R-:W-:Y:S01]  /*60c0*/  FMUL R9, R78.reuse, R9 ;  /* 0x000000094e097220 */ /* 0x040fe20000400000 */
[----:B------:R-:W-:Y:S01]  /*60d0*/  SYNCS.ARRIVE.TRANS64.RED.A1T0 RZ, [UR5], RZ ;  /* 0x000000ffffff79a7 */ /* 0x000fe20008100405 */
[C---:B------:R-:W-:Y:S01]  /*60e0*/  FFMA R4, R81.reuse, R80, R4 ;  /* 0x0000005051047223 */ /* 0x040fe20000000004 */
[C---:B------:R-:W-:Y:S01]  /*60f0*/  FFMA R5, R81.reuse, R82, R5 ;  /* 0x0000005251057223 */ /* 0x040fe20000000005 */
[----:B------:R-:W-:Y:S02]  /*6100*/  HADD2.F32 R89, -RZ, R93.H0_H0 ;  /* 0x2000005dff597230 */ /* 0x000fe40000004100 */
[C---:B------:R-:W-:Y:S01]  /*6110*/  FMUL R12, R78.reuse, R12 ;  /* 0x0000000c4e0c7220 */ /* 0x040fe20000400000 */
        /* <DEDUP_REMOVED lines=11> */
[----:B------:R-:W-:Y:S02]  /*61d0*/  HADD2.F32 R114, -RZ, R114.H1_H1 ;  /* 0x30000072ff727230 */ /* 0x000fe40000004100 */
[C---:B------:R-:W-:Y:S01]  /*61e0*/  FMUL R32, R78.reuse, R36 ;  /* 0x000000244e207220 */ /* 0x040fe20000400000 */
[C---:B------:R-:W-:Y:S01]  /*61f0*/  FMUL R33, R78.reuse, R37 ;  /* 0x000000254e217220 */ /* 0x040fe20000400000 */
[--C-:B------:R-:W-:Y:S02]  /*6200*/  HADD2.F32 R117, -RZ, R118.reuse.H0_H0 ;  /* 0x20000076ff757230 */ /* 0x100fe40000004100 */
[C---:B------:R-:W-:Y:S01]  /*6210*/  FMUL R36, R78.reuse, R40 ;  /* 0x000000284e247220 */ /* 0x040fe20000400000 */
[----:B------:R-:W-:Y:S02]  /*6220*/  HADD2.F32 R118, -RZ, R118.H1_H1 ;  /* 0x30000076ff767230 */ /* 0x000fe40000004100 */
        /* <DEDUP_REMOVED lines=8> */
[----:B------:R-:W-:Y:S01]  /*62b0*/  F2FP.F16.E5M2.UNPACK_B R92, R94.H1 ;  /* 0x0000005eff5c723e */ /* 0x000fe200030004ff */
[C---:B------:R-:W-:Y:S01]  /*62c0*/  FMUL R53, R78.reuse, R57 ;  /* 0x000000394e357220 */ /* 0x040fe20000400000 */
[C---:B------:R-:W-:Y:S01]  /*62d0*/  FMUL R56, R78.reuse, R60 ;  /* 0x0000003c4e387220 */ /* 0x040fe20000400000 */
[----:B------:R-:W-:Y:S01]  /*62e0*/  F2FP.F16.E5M2.UNPACK_B R141, R87.H1 ;  /* 0x00000057ff8d723e */ /* 0x000fe200030004ff */
[C---:B------:R-:W-:Y:S01]  /*62f0*/  FMUL R57, R78.reuse, R61 ;  /* 0x0000003d4e397220 */ /* 0x040fe20000400000 */
[----:B------:R-:W-:Y:S02]  /*6300*/  HADD2.F32 R80, -RZ, R142.H1_H1 ;  /* 0x3000008eff507230 */ /* 0x000fe40000004100 */
[C---:B------:R-:W-:Y:S01]  /*6310*/  FMUL R60, R78.reuse, R64 ;  /* 0x000000404e3c7220 */ /* 0x040fe20000400000 */
[----:B------:R-:W-:Y:S01]  /*6320*/  F2FP.F16.E5M2.UNPACK_B R116, R88.H1 ;  /* 0x00000058ff74723e */ /* 0x000fe200030004ff */
[C---:B------:R-:W-:Y:S01]  /*6330*/  FMUL R61, R78.reuse, R65 ;  /* 0x000000414e3d7220 */ /* 0x040fe20000400000 */
[C---:B------:R-:W-:Y:S01]  /*6340*/  FMUL R6, R78.reuse, R6 ;  /* 0x000000064e067220 */ /* 0x040fe20000400000 */
[----:B------:R-:W-:Y:S01]  /*6350*/  F2FP.F16.E5M2.UNPACK_B R94, R95 ;  /* 0x0000005fff5e723e */ /* 0x000fe200020004ff */
[C---:B------:R-:W-:Y:S01]  /*6360*/  FMUL R7, R78.reuse, R7 ;  /* 0x000000074e077220 */ /* 0x040fe20000400000 */
[--C-:B------:R-:W-:Y:S02]  /*6370*/  HADD2.F32 R87, -RZ, R105.reuse.H0_H0 ;  /* 0x20000069ff577230 */ /* 0x100fe40000004100 */
[C---:B------:R-:W-:Y:S01]  /*6380*/  FFMA R6, R81.reuse, R83, R6 ;  /* 0x0000005351067223 */ /* 0x040fe20000000006 */
[----:B------:R-:W-:Y:S01]  /*6390*/  F2FP.F16.E5M2.UNPACK_B R122, R90 ;  /* 0x0000005aff7a723e */ /* 0x000fe200020004ff */
[C---:B------:R-:W-:Y:S01]  /*63a0*/  FFMA R7, R81.reuse, R84, R7 ;  /* 0x0000005451077223 */ /* 0x040fe20000000007 */
[C---:B------:R-:W-:Y:S01]  /*63b0*/  FFMA R8, R81.reuse, R85, R8 ;  /* 0x0000005551087223 */ /* 0x040fe20000000008 */
[----:B------:R-:W-:Y:S01]  /*63c0*/  F2FP.F16.E5M2.UNPACK_B R124, R90.H1 ;  /* 0x0000005aff7c723e */ /* 0x000fe200030004ff */
[----:B------:R-:W-:Y:S02]  /*63d0*/  HADD2.F32 R88, -RZ, R105.H1_H1 ;  /* 0x30000069ff587230 */ /* 0x000fe40000004100 */
[----:B------:R-:W-:Y:S01]  /*63e0*/  FFMA R9, R81, R86, R9 ;  /* 0x0000005651097223 */ /* 0x000fe20000000009 */
[----:B------:R-:W-:Y:S01]  /*63f0*/  F2FP.SATFINITE.E5M2.F32.PACK_AB_MERGE_C R156, R7, R6, RZ ;  /* 0x00000006079c723e */ /* 0x000fe200048060ff */
[----:B------:R-:W-:Y:S02]  /*6400*/  HADD2.F32 R90, -RZ, R93.H1_H1 ;  /* 0x3000005dff5a7230 */ /* 0x000fe40000004100 */
[C---:B------:R-:W-:Y:S01]  /*6410*/  FMUL R10, R78.reuse, R10 ;  /* 0x0000000a4e0a7220 */ /* 0x040fe20000400000 */
[--C-:B------:R-:W-:Y:S01]  /*6420*/  HADD2.F32 R93, -RZ, R94.reuse.H0_H0 ;  /* 0x2000005eff5d7230 */ /* 0x100fe20000004100 */
[----:B------:R-:W-:Y:S01]  /*6430*/  F2FP.SATFINITE.E5M2.F32.PACK_AB_MERGE_C R156, R5, R4, R156 ;  /* 0x00000004059c723e */ /* 0x000fe2000480609c */
[----:B------:R-:W-:Y:S02]  /*6440*/  HADD2.F32 R94, -RZ, R94.H1_H1 ;  /* 0x3000005eff5e7230 */ /* 0x000fe40000004100 */
[C---:B------:R-:W-:Y:S01]  /*6450*/  FFMA R10, R81.reuse, R87, R10 ;  /* 0x00000057510a7223 */ /* 0x040fe2000000000a */
[--C-:B------:R-:W-:Y:S02]  /*6460*/  HADD2.F32 R121, -RZ, R122.reuse.H0_H0 ;  /* 0x2000007aff797230 */ /* 0x100fe40000004100 */
[C---:B------:R-:W-:Y:S01]  /*6470*/  FMUL R11, R78.reuse, R11 ;  /* 0x0000000b4e0b7220 */ /* 0x040fe20000400000 */
[----:B------:R-:W-:Y:S01]  /*6480*/  F2FP.F16.E5M2.UNPACK_B R126, R91 ;  /* 0x0000005bff7e723e */ /* 0x000fe200020004ff */
[----:B------:R-:W-:Y:S01]  /*6490*/  HADD2.F32 R122, -RZ, R122.H1_H1 ;  /* 0x3000007aff7a7230 */ /* 0x000fe20000004100 */
[----:B------:R-:W-:Y:S01]  /*64a0*/  F2FP.F16.E5M2.UNPACK_B R103, R95.H1 ;  /* 0x0000005fff67723e */ /* 0x000fe200030004ff */
[C---:B------:R-:W-:Y:S01]  /*64b0*/  FFMA R11, R81.reuse, R88, R11 ;  /* 0x00000058510b7223 */ /* 0x040fe2000000000b */
[----:B------:R-:W-:Y:S01]  /*64c0*/  F2FP.F16.E5M2.UNPACK_B R128, R91.H1 ;  /* 0x0000005bff80723e */ /* 0x000fe200030004ff */
[----:B------:R-:W-:Y:S02]  /*64d0*/  HADD2.F32 R91, -RZ, R92.H0_H0 ;  /* 0x2000005cff5b7230 */ /* 0x000fe40000004100 */
[C---:B------:R-:W-:Y:S01]  /*64e0*/  FFMA R12, R81.reuse, R89, R12 ;  /* 0x00000059510c7223 */ /* 0x040fe2000000000c */
[----:B------:R-:W-:Y:S01]  /*64f0*/  FFMA R13, R81, R90, R13 ;  /* 0x0000005a510d7223 */ /* 0x000fe2000000000d */
[----:B------:R-:W-:Y:S01]  /*6500*/  F2FP.SATFINITE.E5M2.F32.PACK_AB_MERGE_C R157, R11, R10, RZ ;  /* 0x0000000a0b9d723e */ /* 0x000fe200048060ff */
[--C-:B------:R-:W-:Y:S01]  /*6510*/  HADD2.F32 R125, -RZ, R126.reuse.H0_H0 ;  /* 0x2000007eff7d7230 */ /* 0x100fe20000004100 */
[----:B------:R-:W-:Y:S01]  /*6520*/  F2FP.F16.E5M2.UNPACK_B R101, R96 ;  /* 0x00000060ff65723e */ /* 0x000fe200020004ff */
[----:B------:R-:W-:Y:S01]  /*6530*/  HADD2.F32 R126, -RZ, R126.H1_H1 ;  /* 0x3000007eff7e7230 */ /* 0x000fe20000004100 */
[----:B------:R-:W-:Y:S01]  /*6540*/  F2FP.SATFINITE.E5M2.F32.PACK_AB_MERGE_C R157, R9, R8, R157 ;  /* 0x00000008099d723e */ /* 0x000fe2000480609d */
[----:B------:R-:W-:Y:S02]  /*6550*/  HADD2.F32 R83, -RZ, R142.H0_H0 ;  /* 0x2000008eff537230 */ /* 0x000fe40000004100 */
[C---:B------:R-:W-:Y:S01]  /*6560*/  FMUL R14, R78.reuse, R14 ;  /* 0x0000000e4e0e7220 */ /* 0x040fe20000400000 */
[----:B------:R-:W-:Y:S02]  /*6570*/  HADD2.F32 R92, -RZ, R92.H1_H1 ;  /* 0x3000005cff5c7230 */ /* 0x000fe40000004100 */
[C---:B------:R-:W-:Y:S01]  /*6580*/  FMUL R15, R78.reuse, R15 ;  /* 0x0000000f4e0f7220 */ /* 0x040fe20000400000 */
[----:B------:R-:W-:Y:S01]  /*6590*/  F2FP.F16.E5M2.UNPACK_B R100, R96.H1 ;  /* 0x00000060ff64723e */ /* 0x000fe200030004ff */
[--C-:B------:R-:W-:Y:S02]  /*65a0*/  HADD2.F32 R95, -RZ, R103.reuse.H0_H0 ;  /* 0x20000067ff5f7230 */ /* 0x100fe40000004100 */
[C---:B------:R-:W-:Y:S01]  /*65b0*/  FFMA R14, R81.reuse, R91, R14 ;  /* 0x0000005b510e7223 */ /* 0x040fe2000000000e */
[C---:B------:R-:W-:Y:S01]  /*65c0*/  FFMA R15, R81.reuse, R92, R15 ;  /* 0x0000005c510f7223 */ /* 0x040fe2000000000f */
[C---:B------:R-:W-:Y:S01]  /*65d0*/  FFMA R16, R81.reuse, R93, R16 ;  /* 0x0000005d51107223 */ /* 0x040fe20000000010 */
[----:B------:R-:W-:Y:S01]  /*65e0*/  FFMA R17, R81, R94, R17 ;  /* 0x0000005e51117223 */ /* 0x000fe20000000011 */
[-C--:B------:R-:W-:Y:S01]  /*65f0*/  F2FP.F16.E5M2.UNPACK_B R102, R97.reuse ;  /* 0x00000061ff66723e */ /* 0x080fe200020004ff */
[----:B------:R-:W-:Y:S01]  /*6600*/  HADD2.F32 R96, -RZ, R103.H1_H1 ;  /* 0x30000067ff607230 */ /* 0x000fe20000004100 */
[----:B------:R-:W-:Y:S01]  /*6610*/  F2FP.SATFINITE.E5M2.F32.PACK_AB_MERGE_C R158, R15, R14, RZ ;  /* 0x0000000e0f9e723e */ /* 0x000fe200048060ff */
[C---:B------:R-:W-:Y:S01]  /*6620*/  FMUL R18, R78.reuse, R18 ;  /* 0x000000124e127220 */ /* 0x040fe20000400000 */
[----:B------:R-:W-:Y:S01]  /*6630*/  F2FP.F16.E5M2.UNPACK_B R104, R97.H1 ;  /* 0x00000061ff68723e */ /* 0x000fe200030004ff */
[--C-:B------:R-:W-:Y:S01]  /*6640*/  HADD2.F32 R97, -RZ, R101.reuse.H0_H0 ;  /* 0x20000065ff617230 */ /* 0x100fe20000004100 */
[----:B------:R-:W-:Y:S01]  /*6650*/  F2FP.SATFINITE.E5M2.F32.PACK_AB_MERGE_C R158, R13, R12, R158 ;  /* 0x0000000c0d9e723e */ /* 0x000fe2000480609e */
[C---:B------:R-:W-:Y:S01]  /*6660*/  FFMA R18, R81.reuse, R95, R18 ;  /* 0x0000005f51127223 */ /* 0x040fe20000000012 */
[----:B------:R-:W-:Y:S01]  /*6670*/  F2FP.F16.E5M2.UNPACK_B R110, R99 ;  /* 0x00000063ff6e723e */ /* 0x000fe200020004ff */
[C---:B------:R-:W-:Y:S01]  /*6680*/  FMUL R19, R78.reuse, R19 ;  /* 0x000000134e137220 */ /* 0x040fe20000400000 */
[----:B------:R-:W-:Y:S01]  /*6690*/  F2FP.F16.E5M2.UNPACK_B R112, R99.H1 ;  /* 0x00000063ff70723e */ /* 0x000fe200030004ff */
[----:B------:R-:W-:Y:S01]  /*66a0*/  HADD2.F32 R99, -RZ, R101.H1_H1 ;  /* 0x30000065ff637230 */ /* 0x000fe20000004100 */
[-C--:B------:R-:W-:Y:S01]  /*66b0*/  F2FP.F16.E5M2.UNPACK_B R106, R98.reuse ;  /* 0x00000062ff6a723e */ /* 0x080fe200020004ff */
[----:B------:R-:W-:Y:S01]  /*66c0*/  HADD2.F32 R101, -RZ, R102.H0_H0 ;  /* 0x20000066ff657230 */ /* 0x000fe20000004100 */
[----:B------:R-:W-:Y:S01]  /*66d0*/  F2FP.F16.E5M2.UNPACK_B R108, R98.H1 ;  /* 0x00000062ff6c723e */ /* 0x000fe200030004ff */
[----:B------:R-:W-:Y:S02]  /*66e0*/  HADD2.F32 R98, -RZ, R100.H0_H0 ;  /* 0x20000064ff627230 */ /* 0x000fe40000004100 */
[C---:B------:R-:W-:Y:S01]  /*66f0*/  FFMA R19, R81.reuse, R96, R19 ;  /* 0x0000006051137223 */ /* 0x040fe20000000013 */
[C---:B------:R-:W-:Y:S01]  /*6700*/  FFMA R0, R81.reuse, R97, R0 ;  /* 0x0000006151007223 */ /* 0x040fe20000000000 */
[----:B------:R-:W-:Y:S01]  /*6710*/  FFMA R2, R81, R99, R2 ;  /* 0x0000006351027223 */ /* 0x000fe20000000002 */
[----:B------:R-:W-:Y:S02]  /*6720*/  HADD2.F32 R102, -RZ, R102.H1_H1 ;  /* 0x30000066ff667230 */ /* 0x000fe40000004100 */
[C---:B------:R-:W-:Y:S01]  /*6730*/  FMUL R3, R78.reuse, R22 ;  /* 0x000000164e037220 */ /* 0x040fe20000400000 */
[----:B------:R-:W-:Y:S01]  /*6740*/  HADD2.F32 R100, -RZ, R100.H1_H1 ;  /* 0x30000064ff647230 */ /* 0x000fe20000004100 */
[----:B------:R-:W-:Y:S01]  /*6750*/  F2FP.SATFINITE.E5M2.F32.PACK_AB_MERGE_C R159, R19, R18, RZ ;  /* 0x00000012139f723e */ /* 0x000fe200048060ff */
[--C-:B------:R-:W-:Y:S02]  /*6760*/  HADD2.F32 R105, -RZ, R106.reuse.H0_H0 ;  /* 0x2000006aff697230 */ /* 0x100fe40000004100 */
[----:B------:R-:W-:Y:S01]  /*6770*/  FFMA R3, R81, R98, R3 ;  /* 0x0000006251037223 */ /* 0x000fe20000000003 */
[----:B------:R-:W-:Y:S01]  /*6780*/  HADD2.F32 R106, -RZ, R106.H1_H1 ;  /* 0x3000006aff6a7230 */ /* 0x000fe20000004100 */
[----:B------:R-:W-:Y:S01]  /*6790*/  F2FP.SATFINITE.E5M2.F32.PACK_AB_MERGE_C R159, R17, R16, R159 ;  /* 0x00000010119f723e */ /* 0x000fe2000480609f */
[----:B------:R-:W-:Y:S02]  /*67a0*/  HADD2.F32 R109, -RZ, R110.H0_H0 ;  /* 0x2000006eff6d7230 */ /* 0x000fe40000004100 */
[C---:B------:R-:W-:Y:S01]  /*67b0*/  FMUL R23, R78.reuse, R23 ;  /* 0x000000174e177220 */ /* 0x040fe20000400000 */
[--C-:B------:R-:W-:Y:S02]  /*67c0*/  HADD2.F32 R103, -RZ, R104.reuse.H0_H0 ;  /* 0x20000068ff677230 */ /* 0x100fe40000004100 */
[C---:B------:R-:W-:Y:S01]  /*67d0*/  FMUL R22, R78.reuse, R26 ;  /* 0x0000001a4e167220 */ /* 0x040fe20000400000 */
[----:B------:R-:W-:Y:S01]  /*67e0*/  HADD2.F32 R104, -RZ, R104.H1_H1 ;  /* 0x30000068ff687230 */ /* 0x000fe20000004100 */
[----:B------:R1:W-:Y:S01]  /*67f0*/  STS.128 [R168+UR43+0x2200], R156 ;  /* 0x0022009ca8007988 */ /* 0x0003e20008000c2b */
[C---:B------:R-:W-:Y:S01]  /*6800*/  FFMA R23, R81.reuse, R100, R23 ;  /* 0x0000006451177223 */ /* 0x040fe20000000017 */
[C---:B------:R-:W-:Y:S01]  /*6810*/  FFMA R20, R81.reuse, R101, R20 ;  /* 0x0000006551147223 */ /* 0x040fe20000000014 */
[C---:B------:R-:W-:Y:S01]  /*6820*/  FFMA R21, R81.reuse, R102, R21 ;  /* 0x0000006651157223 */ /* 0x040fe20000000015 */
[----:B------:R-:W-:Y:S01]  /*6830*/  FFMA R22, R81, R103, R22 ;  /* 0x0000006751167223 */ /* 0x000fe20000000016 */
[----:B------:R-:W-:Y:S01]  /*6840*/  HADD2.F32 R110, -RZ, R110.H1_H1 ;  /* 0x3000006eff6e7230 */ /* 0x000fe20000004100 */
[----:B------:R-:W-:Y:S01]  /*6850*/  F2FP.SATFINITE.E5M2.F32.PACK_AB_MERGE_C R161, R23, R3, RZ ;  /* 0x0000000317a1723e */ /* 0x000fe200048060ff */
[C---:B------:R-:W-:Y:S01]  /*6860*/  FMUL R27, R78.reuse, R27 ;  /* 0x0000001b4e1b7220 */ /* 0x040fe20000400000 */
[--C-:B------:R-:W-:Y:S02]  /*6870*/  HADD2.F32 R107, -RZ, R108.reuse.H0_H0 ;  /* 0x2000006cff6b7230 */ /* 0x100fe40000004100 */
[----:B------:R-:W-:Y:S01]  /*6880*/  FMUL R26, R78, R30 ;  /* 0x0000001e4e1a7220 */ /* 0x000fe20000400000 */
[----:B------:R-:W-:Y:S01]  /*6890*/  HADD2.F32 R108, -RZ, R108.H1_H1 ;  /* 0x3000006cff6c7230 */ /* 0x000fe20000004100 */
[----:B------:R-:W-:Y:S01]  /*68a0*/  F2FP.SATFINITE.E5M2.F32.PACK_AB_MERGE_C R160, R2, R0, R161 ;  /* 0x0000000002a0723e */ /* 0x000fe200048060a1 */
[C---:B------:R-:W-:Y:S01]  /*68b0*/  FFMA R27, R81.reuse, R104, R27 ;  /* 0x00000068511b7223 */ /* 0x040fe2000000001b */
[C---:B------:R-:W-:Y:S01]  /*68c0*/  FFMA R24, R81.reuse, R105, R24 ;  /* 0x0000006951187223 */ /* 0x040fe20000000018 */
[C---:B------:R-:W-:Y:S01]  /*68d0*/  FFMA R25, R81.reuse, R106, R25 ;  /* 0x0000006a51197223 */ /* 0x040fe20000000019 */
[----:B------:R-:W-:Y:S01]  /*68e0*/  FFMA R26, R81, R107, R26 ;  /* 0x0000006b511a7223 */ /* 0x000fe2000000001a */
[C---:B------:R-:W-:Y:S01]  /*68f0*/  FMUL R31, R78.reuse, R31 ;  /* 0x0000001f4e1f7220 */ /* 0x040fe20000400000 */
[--C-:B------:R-:W-:Y:S01]  /*6900*/  HADD2.F32 R111, -RZ, R112.reuse.H0_H0 ;  /* 0x20000070ff6f7230 */ /* 0x100fe20000004100 */
[----:B------:R-:W-:Y:S01]  /*6910*/  F2FP.SATFINITE.E5M2.F32.PACK_AB_MERGE_C R162, R27, R22, RZ ;  /* 0x000000161ba2723e */ /* 0x000fe200048060ff */
[----:B------:R-:W-:Y:S02]  /*6920*/  HADD2.F32 R112, -RZ, R112.H1_H1 ;  /* 0x30000070ff707230 */ /* 0x000fe40000004100 */
[C---:B------:R-:W-:Y:S01]  /*6930*/  FFMA R31, R81.reuse, R108, R31 ;  /* 0x0000006c511f7223 */ /* 0x040fe2000000001f */
[----:B------:R-:W-:Y:S01]  /*6940*/  FFMA R28, R81, R109, R28 ;  /* 0x0000006d511c7223 */ /* 0x000fe2000000001c */
[----:B------:R-:W-:Y:S01]  /*6950*/  F2FP.SATFINITE.E5M2.F32.PACK_AB_MERGE_C R161, R21, R20, R162 ;  /* 0x0000001415a1723e */ /* 0x000fe200048060a2 */
[----:B------:R-:W-:Y:S01]  /*6960*/  FFMA R29, R81, R110, R29 ;  /* 0x0000006e511d7223 */ /* 0x000fe2000000001d */
[C---:B------:R-:W-:Y:S01]  /*6970*/  FMUL R30, R78.reuse, R34 ;  /* 0x000000224e1e7220 */ /* 0x040fe20000400000 */
[----:B------:R-:W-:Y:S01]  /*6980*/  F2FP.SATFINITE.E5M2.F32.PACK_AB_MERGE_C R163, R31, R26, RZ ;  /* 0x0000001a1fa3723e */ /* 0x000fe200048060ff */
[C---:B------:R-:W-:Y:S01]  /*6990*/  FMUL R35, R78.reuse, R35 ;  /* 0x000000234e237220 */ /* 0x040fe20000400000 */
[--C-:B------:R-:W-:Y:S02]  /*69a0*/  HADD2.F32 R115, -RZ, R116.reuse.H0_H0 ;  /* 0x20000074ff737230 */ /* 0x100fe40000004100 */
[----:B------:R-:W-:Y:S01]  /*69b0*/  FFMA R30, R81, R111, R30 ;  /* 0x0000006f511e7223 */ /* 0x000fe2000000001e */
[----:B------:R-:W-:Y:S01]  /*69c0*/  F2FP.SATFINITE.E5M2.F32.PACK_AB_MERGE_C R162, R25, R24, R163 ;  /* 0x0000001819a2723e */ /* 0x000fe200048060a3 */
[C---:B------:R-:W-:Y:S01]  /*69d0*/  FFMA R35, R81.reuse, R112, R35 ;  /* 0x0000007051237223 */ /* 0x040fe20000000023 */
[C---:B------:R-:W-:Y:S01]  /*69e0*/  FFMA R32, R81.reuse, R113, R32 ;  /* 0x0000007151207223 */ /* 0x040fe20000000020 */
[----:B------:R-:W-:Y:S01]  /*69f0*/  FFMA R33, R81, R114, R33 ;  /* 0x0000007251217223 */ /* 0x000fe20000000021 */
[----:B------:R-:W-:Y:S02]  /*6a00*/  HADD2.F32 R116, -RZ, R116.H1_H1 ;  /* 0x30000074ff747230 */ /* 0x000fe40000004100 */
        /* <DEDUP_REMOVED lines=9> */
[----:B------:R-:W-:Y:S01]  /*6aa0*/  HADD2.F32 R120, -RZ, R120.H1_H1 ;  /* 0x30000078ff787230 */ /* 0x000fe20000004100 */
[----:B------:R1:W-:Y:S01]  /*6ab0*/  STS.128 [R178+0x2010], R160 ;  /* 0x002010a0b2007388 */ /* 0x0003e20000000c00 */
[----:B------:R-:W-:Y:S01]  /*6ac0*/  F2FP.SATFINITE.E5M2.F32.PACK_AB_MERGE_C R184, R39, R34, RZ ;  /* 0x0000002227b8723e */ /* 0x000fe200048060ff */
[C---:B------:R-:W-:Y:S01]  /*6ad0*/  FMUL R38, R78.reuse, R42 ;  /* 0x0000002a4e267220 */ /* 0x040fe20000400000 */
[C---:B------:R-:W-:Y:S01]  /*6ae0*/  FMUL R43, R78.reuse, R43 ;  /* 0x0000002b4e2b7220 */ /* 0x040fe20000400000 */
[--C-:B------:R-:W-:Y:S01]  /*6af0*/  HADD2.F32 R123, -RZ, R124.reuse.H0_H0 ;  /* 0x2000007cff7b7230 */ /* 0x100fe20000004100 */
[----:B------:R-:W-:Y:S01]  /*6b00*/  F2FP.SATFINITE.E5M2.F32.PACK_AB_MERGE_C R184, R33, R32, R184 ;  /* 0x0000002021b8723e */ /* 0x000fe200048060b8 */
[C---:B------:R-:W-:Y:S01]  /*6b10*/  FFMA R38, R81.reuse, R119, R38 ;  /* 0x0000007751267223 */ /* 0x040fe20000000026 */
        /* <DEDUP_REMOVED lines=12> */
[C---:B------:R-:W-:Y:S01]  /*6be0*/  FFMA R45, R81.reuse, R126, R45 ;  /* 0x0000007e512d7223 */ /* 0x040fe2000000002d */
[----:B------:R-:W-:Y:S02]  /*6bf0*/  HADD2.F32 R128, -RZ, R128.H1_H1 ;  /* 0x30000080ff807230 */ /* 0x000fe40000004100 */
[C---:B------:R-:W-:Y:S01]  /*6c00*/  FMUL R46, R78.reuse, R50 ;  /* 0x000000324e2e7220 */ /* 0x040fe20000400000 */
[C---:B------:R-:W-:Y:S01]  /*6c10*/  FMUL R51, R78.reuse, R51 ;  /* 0x000000334e337220 */ /* 0x040fe20000400000 */
[--C-:B------:R-:W-:Y:S02]  /*6c20*/  HADD2.F32 R131, -RZ, R132.reuse.H0_H0 ;  /* 0x20000084ff837230 */ /* 0x100fe40000004100 */
[C---:B------:R-:W-:Y:S01]  /*6c30*/  FMUL R50, R78.reuse, R54 ;  /* 0x000000364e327220 */ /* 0x040fe20000400000 */
[C---:B------:R-:W-:Y:S01]  /*6c40*/  FFMA R46, R81.reuse, R127, R46 ;  /* 0x0000007f512e7223 */ /* 0x040fe2000000002e */
[----:B------:R-:W-:Y:S02]  /*6c50*/  HADD2.F32 R132, -RZ, R132.H1_H1 ;  /* 0x30000084ff847230 */ /* 0x000fe40000004100 */
[C---:B------:R-:W-:Y:S01]  /*6c60*/  FFMA R51, R81.reuse, R128, R51 ;  /* 0x0000008051337223 */ /* 0x040fe20000000033 */
[C---:B------:R-:W-:Y:S01]  /*6c70*/  FMUL R55, R78.reuse, R55 ;  /* 0x000000374e377220 */ /* 0x040fe20000400000 */
[C---:B------:R-:W-:Y:S01]  /*6c80*/  FFMA R48, R81.reuse, R129, R48 ;  /* 0x0000008151307223 */ /* 0x040fe20000000030 */
[C---:B------:R-:W-:Y:S01]  /*6c90*/  FFMA R49, R81.reuse, R130, R49 ;  /* 0x0000008251317223 */ /* 0x040fe20000000031 */
[--C-:B------:R-:W-:Y:S02]  /*6ca0*/  HADD2.F32 R135, -RZ, R136.reuse.H0_H0 ;  /* 0x20000088ff877230 */ /* 0x100fe40000004100 */
[C---:B------:R-:W-:Y:S01]  /*6cb0*/  FFMA R50, R81.reuse, R131, R50 ;  /* 0x0000008351327223 */ /* 0x040fe20000000032 */
[----:B------:R-:W-:Y:S02]  /*6cc0*/  HADD2.F32 R136, -RZ, R136.H1_H1 ;  /* 0x30000088ff887230 */ /* 0x000fe40000004100 */
[C---:B------:R-:W-:Y:S01]  /*6cd0*/  FMUL R54, R78.reuse, R58 ;  /* 0x0000003a4e367220 */ /* 0x040fe20000400000 */
        /* <DEDUP_REMOVED lines=16> */
[----:B------:R-:W-:Y:S01]  /*6de0*/  FFMA R63, R81, R140, R63 ;  /* 0x0000008c513f7223 */ /* 0x000fe2000000003f */
[----:B------:R-:W-:Y:S01]  /*6df0*/  FMUL R67, R78, R67 ;  /* 0x000000434e437220 */ /* 0x000fe20000400000 */
[----:B------:R-:W-:Y:S01]  /*6e00*/  F2FP.SATFINITE.E5M2.F32.PACK_AB_MERGE_C R186, R47, R42, RZ ;  /* 0x0000002a2fba723e */ /* 0x000fe200048060ff */
[----:B------:R-:W-:Y:S01]  /*6e10*/  FFMA R60, R81, R83, R60 ;  /* 0x00000053513c7223 */ /* 0x000fe2000000003c */
[----:B------:R-:W-:Y:S01]  /*6e20*/  F2FP.SATFINITE.E5M2.F32.PACK_AB_MERGE_C R187, R51, R46, RZ ;  /* 0x0000002e33bb723e */ /* 0x000fe200048060ff */
[C---:B------:R-:W-:Y:S01]  /*6e30*/  FFMA R61, R81.reuse, R80, R61 ;  /* 0x00000050513d7223 */ /* 0x040fe2000000003d */
[C---:B------:R-:W-:Y:S01]  /*6e40*/  FFMA R62, R81.reuse, R85, R62 ;  /* 0x00000055513e7223 */ /* 0x040fe2000000003e */
[----:B------:R-:W-:Y:S01]  /*6e50*/  FFMA R67, R81, R82, R67 ;  /* 0x0000005251437223 */ /* 0x000fe20000000043 */
[----:B------:R-:W-:Y:S02]  /*6e60*/  F2FP.SATFINITE.E5M2.F32.PACK_AB_MERGE_C R186, R41, R40, R186 ;  /* 0x0000002829ba723e */ /* 0x000fe400048060ba */
[----:B------:R-:W-:Y:S02]  /*6e70*/  F2FP.SATFINITE.E5M2.F32.PACK_AB_MERGE_C R187, R45, R44, R187 ;  /* 0x0000002c2dbb723e */ /* 0x000fe400048060bb */
[----:B------:R-:W-:Y:S02]  /*6e80*/  F2FP.SATFINITE.E5M2.F32.PACK_AB_MERGE_C R188, R55, R50, RZ ;  /* 0x0000003237bc723e */ /* 0x000fe400048060ff */
[----:B------:R-:W-:Y:S01]  /*6e90*/  F2FP.SATFINITE.E5M2.F32.PACK_AB_MERGE_C R189, R59, R54, RZ ;  /* 0x000000363bbd723e */ /* 0x000fe200048060ff */
[----:B------:R1:W-:Y:S01]  /*6ea0*/  STS.128 [R177+0x2020], R184 ;  /* 0x002020b8b1007388 */ /* 0x0003e20000000c00 */
[----:B------:R-:W-:Y:S02]  /*6eb0*/  F2FP.SATFINITE.E5M2.F32.PACK_AB_MERGE_C R190, R63, R58, RZ ;  /* 0x0000003a3fbe723e */ /* 0x000fe400048060ff */
[----:B------:R-:W-:Y:S02]  /*6ec0*/  F2FP.SATFINITE.E5M2.F32.PACK_AB_MERGE_C R182, R67, R62, RZ ;  /* 0x0000003e43b6723e */ /* 0x000fe400048060ff */
[----:B------:R-:W-:Y:S02]  /*6ed0*/  F2FP.SATFINITE.E5M2.F32.PACK_AB_MERGE_C R188, R49, R48, R188 ;  /* 0x0000003031bc723e */ /* 0x000fe400048060bc */
[----:B------:R-:W-:Y:S02]  /*6ee0*/  F2FP.SATFINITE.E5M2.F32.PACK_AB_MERGE_C R189, R53, R52, R189 ;  /* 0x0000003435bd723e */ /* 0x000fe400048060bd */
[----:B------:R-:W-:Y:S02]  /*6ef0*/  F2FP.SATFINITE.E5M2.F32.PACK_AB_MERGE_C R190, R57, R56, R190 ;  /* 0x0000003839be723e */ /* 0x000fe400048060be */
[----:B------:R-:W-:Y:S02]  /*6f00*/  F2FP.SATFINITE.E5M2.F32.PACK_AB_MERGE_C R191, R61, R60, R182 ;  /* 0x0000003c3dbf723e */ /* 0x000fe400048060b6 */
[----:B------:R-:W-:Y:S03]  /*6f10*/  IADD3 R76, PT, PT, R76, 0x1, RZ ;  /* 0x000000014c4c7810 */ /* 0x000fe60007ffe0ff */
[----:B------:R1:W-:Y:S01]  /*6f20*/  STS.128 [R176+0x2030], R188 ;  /* 0x002030bcb0007388 */ /* 0x0003e20000000c00 */
[----:B------:R-:W-:Y:S01]  /*6f30*/  @!PT LDS RZ, [RZ] ;  /* 0x00000000fffff984 */ /* 0x000fe20000000800 */
[----:B------:R-:W-:Y:S01]  /*6f40*/  @!PT LDS RZ, [RZ] ;  /* 0x00000000fffff984 */ /* 0x000fe20000000800 */
[----:B------:R-:W-:Y:S01]  /*6f50*/  @!PT LDS RZ, [RZ] ;  /* 0x00000000fffff984 */ /* 0x000fe20000000800 */
[----:B------:R-:W-:Y:S01]  /*6f60*/  @!PT LDS RZ, [RZ] ;  /* 0x00000000fffff984 */ /* 0x000fe20000000800 */
[----:B------:R3:W-:Y:S07]  /*6f70*/  MEMBAR.ALL.CTA ;  /* 0x0000000000007992 */ /* 0x0007ee0000008000 */
[----:B---3--:R-:W3:Y:S02]  /*6f80*/  FENCE.VIEW.ASYNC.S ;  /* 0x00000000000073c6 */ /* 0x008ee40000000000 */
[----:B---3--:R-:W-:Y:S06]  /*6f90*/  BAR.SYNC.DEFER_BLOCKING 0x1, 0x80 ;  /* 0x0042000000007b1d */ /* 0x008fec0000010000 */
[----:B------:R-:W-:Y:S05]  /*6fa0*/  @P0 BRA `(.L_x_107) ;  /* 0x0000000000340947 */ /* 0x000fea0003800000 */
[----:B------:R-:W-:Y:S01]  /*6fb0*/  UIADD3 UR12, UPT, UPT, UR43, 0x2200, URZ ;  /* 0x000022002b0c7890 */ /* 0x000fe2000fffe0ff */
[----:B------:R-:W-:Y:S01]  /*6fc0*/  R2UR UR9, R155 ;  /* 0x000000009b0972ca */ /* 0x000fe200000e0000 */
[----:B------:R-:W-:Y:S01]  /*6fd0*/  UIADD3 UR10, UP0, UPT, UR46, 0x680, URZ ;  /* 0x000006802e0a7890 */ /* 0x000fe2000ff1e0ff */
[----:B------:R-:W-:Y:S01]  /*6fe0*/  R2UR UR8, R165 ;  /* 0x00000000a50872ca */ /* 0x000fe200000e0000 */
[----:B------:R-:W-:Y:S02]  /*6ff0*/  UMOV UR7, UR36 ;  /* 0x0000002400077c82 */ /* 0x000fe40008000000 */
[----:B------:R-:W-:Y:S01]  /*7000*/  IMAD.U32 R179, RZ, RZ, UR12 ;  /* 0x0000000cffb37e24 */ /* 0x000fe2000f8e00ff */
[----:B------:R-:W-:Y:S04]  /*7010*/  UIADD3.X UR11, UPT, UPT, URZ, UR47, URZ, UP0, !UPT ;  /* 0x0000002fff0b7290 */ /* 0x000fe800087fe4ff */
[----:B------:R-:W-:Y:S03]  /*7020*/  R2UR UR4, R179 ;  /* 0x00000000b30472ca */ /* 0x000fe600000e0000 */
[----:B------:R-:W-:Y:S02]  /*7030*/  USHF.L.U32 UR5, UR9, 0x6, URZ ;  /* 0x0000000609057899 */ /* 0x000fe400080006ff */
[----:B------:R-:W-:Y:S09]  /*7040*/  USHF.L.U32 UR6, UR8, 0x7, URZ ;  /* 0x0000000708067899 */ /* 0x000ff200080006ff */
[----:B------:R3:W-:Y:S01]  /*7050*/  UTMASTG.3D [UR4], [UR10] ;  /* 0x000000040a0073b5 */ /* 0x0007e20008010000 */
[----:B------:R0:W-:Y:S01]  /*7060*/  UTMACMDFLUSH ;  /* 0x00000000000079b7 */ /* 0x0001e20000000000 */
[----:B---3--:R-:W-:Y:S04]  /*7070*/  DEPBAR.LE SB0, 0x0 ;  /* 0x000080000000791a */ /* 0x008fe80000000000 */
.L_x_107:
[----:B------:R-:W-:Y:S05]  /*7080*/  BSYNC.RECONVERGENT B0 ;  /* 0x0000000000007941 */ /* 0x000fea0003800200 */
.L_x_106:
[----:B------:R-:W-:Y:S01]  /*7090*/  BAR.SYNC.DEFER_BLOCKING 0x1, 0x80 ;  /* 0x0042000000007b1d */ /* 0x000fe20000010000 */
[----:B------:R-:W-:Y:S01]  /*70a0*/  ISETP.NE.AND P2, PT, R180, RZ, PT ;  /* 0x000000ffb400720c */ /* 0x000fe20003f45270 */
[----:B------:R-:W-:Y:S01]  /*70b0*/  IMAD.IADD R155, R75, 0x1, R143 ;  /* 0x000000014b9b7824 */ /* 0x000fe200078e028f */
[----:B------:R-:W-:Y:S01]  /*70c0*/  ISETP.NE.AND P0, PT, R181, 0x2, PT ;  /* 0x00000002b500780c */ /* 0x000fe20003f05270 */
[----:B------:R-:W-:Y:S01]  /*70d0*/  IMAD.IADD R165, R77, 0x1, R154 ;  /* 0x000000014da57824 */ /* 0x000fe200078e029a */
[----:B------:R-:W-:Y:S02]  /*70e0*/  ISETP.NE.AND P1, PT, R76, 0x4, PT ;  /* 0x000000044c00780c */ /* 0x000fe40003f25270 */
[----:B------:R-:W-:Y:S02]  /*70f0*/  SEL R3, RZ, 0x1, P0 ;  /* 0x00000001ff037807 */ /* 0x000fe40000000000 */
[----:B------:R-:W-:Y:S02]  /*7100*/  SEL R0, RZ, 0x1, P1 ;  /* 0x00000001ff007807 */ /* 0x000fe40000800000 */
[----:B------:R-:W-:Y:S02]  /*7110*/  LOP3.LUT R174, R174, R3, RZ, 0x3c, !PT ;  /* 0x00000003aeae7212 */ /* 0x000fe400078e3cff */
[----:B------:R-:W-:Y:S02]  /*7120*/  LOP3.LUT R175, R175, R0, RZ, 0x3c, !PT ;  /* 0x00000000afaf7212 */ /* 0x000fe400078e3cff */
[----:B------:R-:W-:Y:S02]  /*7130*/  @P2 R2UR UR36, R171 ;  /* 0x00000000ab2422ca */ /* 0x000fe400000e0000 */
[----:B------:R-:W-:Y:S02]  /*7140*/  SEL R181, R181, RZ, P0 ;  /* 0x000000ffb5b57207 */ /* 0x000fe40000000000 */
[----:B------:R-:W-:Y:S01]  /*7150*/  SEL R76, R76, RZ, P1 ;  /* 0x000000ff4c4c7207 */ /* 0x000fe20000800000 */
[----:B------:R-:W-:Y:S10]  /*7160*/  @P2 BRA `(.L_x_108) ;  /* 0xffffffdc00702947 */ /* 0x000ff4000383ffff */
[----:B------:R-:W-:Y:S05]  /*7170*/  EXIT ;  /* 0x000000000000794d */ /* 0x000fea0003800000 */
.L_x_20:
[----:B--2---:R2:W1:Y:S02]  /*7180*/  SYNCS.PHASECHK.TRANS64.TRYWAIT P0, [R3+URZ+0x1a0], R2 ;  /* 0x0001a002030075a7 */ /* 0x00446400080011ff */
[----:B-1----:R-:W-:Y:S05]  /*7190*/  @!P0 NANOSLEEP.SYNCS 0x989680 ;  /* 0x009896800000895d */ /* 0x002fea0003900000 */
[----:B------:R-:W1:Y:S02]  /*71a0*/  @!P0 SYNCS.PHASECHK.TRANS64 P0, [R3+URZ+0x1a0], R2 ;  /* 0x0001a002030085a7 */ /* 0x000e6400080010ff */
[----:B-1----:R-:W-:Y:S05]  /*71b0*/  @!P0 BRA `(.L_x_20) ;  /* 0xfffffffc00f08947 */ /* 0x002fea000383ffff */
[----:B------:R-:W-:Y:S05]  /*71c0*/  BRA `(.L_x_109) ;  /* 0xffffffa400607947 */ /* 0x000fea000383ffff */
.L_x_23:
[----:B-1----:R-:W-:-:S07]  /*71d0*/  MOV R2, UR33 ;  /* 0x0000002100027c02 */ /* 0x002fce0008000f00 */
.L_x_110:
[----:B-1----:R1:W2:Y:S02]  /*71e0*/  SYNCS.PHASECHK.TRANS64.TRYWAIT P0, [R2+URZ+0x88], R5 ;  /* 0x00008805020075a7 */ /* 0x0022a400080011ff */
[----:B--2---:R-:W-:Y:S05]  /*71f0*/  @!P0 NANOSLEEP.SYNCS 0x989680 ;  /* 0x009896800000895d */ /* 0x004fea0003900000 */
[----:B------:R-:W2:Y:S02]  /*7200*/  @!P0 SYNCS.PHASECHK.TRANS64 P0, [R2+URZ+0x88], R5 ;  /* 0x00008805020085a7 */ /* 0x000ea400080010ff */
[----:B--2---:R-:W-:Y:S05]  /*7210*/  @!P0 BRA `(.L_x_110) ;  /* 0xfffffffc00f08947 */ /* 0x004fea000383ffff */
[----:B------:R-:W-:Y:S05]  /*7220*/  BRA `(.L_x_22) ;  /* 0xffffffa400b07947 */ /* 0x000fea000383ffff */
.L_x_29:
[----:B-1----:R-:W-:-:S07]  /*7230*/  MOV R2, UR17 ;  /* 0x0000001100027c02 */ /* 0x002fce0008000f00 */
.L_x_111:
[----:B-1----:R1:W2:Y:S02]  /*7240*/  SYNCS.PHASECHK.TRANS64.TRYWAIT P0, [R2+URZ+0x88], R5 ;  /* 0x00008805020075a7 */ /* 0x0022a400080011ff */
[----:B--2---:R-:W-:Y:S05]  /*7250*/  @!P0 NANOSLEEP.SYNCS 0x989680 ;  /* 0x009896800000895d */ /* 0x004fea0003900000 */
[----:B------:R-:W2:Y:S02]  /*7260*/  @!P0 SYNCS.PHASECHK.TRANS64 P0, [R2+URZ+0x88], R5 ;  /* 0x00008805020085a7 */ /* 0x000ea400080010ff */
[----:B--2---:R-:W-:Y:S05]  /*7270*/  @!P0 BRA `(.L_x_111) ;  /* 0xfffffffc00f08947 */ /* 0x004fea000383ffff */
[----:B------:R-:W-:Y:S05]  /*7280*/  BRA `(.L_x_28) ;  /* 0xffffffa800587947 */ /* 0x000fea000383ffff */
.L_x_33:
[----:B-1----:R1:W2:Y:S02]  /*7290*/  SYNCS.PHASECHK.TRANS64.TRYWAIT P0, [R2+URZ+0x130], R3 ;  /* 0x00013003020075a7 */ /* 0x0022a400080011ff */
[----:B--2---:R-:W-:Y:S05]  /*72a0*/  @!P0 NANOSLEEP.SYNCS 0x989680 ;  /* 0x009896800000895d */ /* 0x004fea0003900000 */
[----:B------:R-:W2:Y:S02]  /*72b0*/  @!P0 SYNCS.PHASECHK.TRANS64 P0, [R2+URZ+0x130], R3 ;  /* 0x00013003020085a7 */ /* 0x000ea400080010ff */
[----:B--2---:R-:W-:Y:S05]  /*72c0*/  @!P0 BRA `(.L_x_33) ;  /* 0xfffffffc00f08947 */ /* 0x004fea000383ffff */
[----:B------:R-:W-:Y:S05]  /*72d0*/  BRA `(.L_x_112) ;  /* 0xffffffa800e87947 */ /* 0x000fea000383ffff */
.L_x_37:
[----:B----4-:R-:W-:-:S07]  /*72e0*/  MOV R0, UR5 ;  /* 0x0000000500007c02 */ /* 0x010fce0008000f00 */
.L_x_113:
[----:B-1----:R1:W2:Y:S02]  /*72f0*/  SYNCS.PHASECHK.TRANS64.TRYWAIT P0, [R0+URZ], R3 ;  /* 0x00000003000075a7 */ /* 0x0022a400080011ff */
[----:B--2---:R-:W-:Y:S05]  /*7300*/  @!P0 NANOSLEEP.SYNCS 0x989680 ;  /* 0x009896800000895d */ /* 0x004fea0003900000 */
[----:B------:R-:W2:Y:S02]  /*7310*/  @!P0 SYNCS.PHASECHK.TRANS64 P0, [R0+URZ], R3 ;  /* 0x00000003000085a7 */ /* 0x000ea400080010ff */
[----:B--2---:R-:W-:Y:S05]  /*7320*/  @!P0 BRA `(.L_x_113) ;  /* 0xfffffffc00f08947 */ /* 0x004fea000383ffff */
[----:B------:R-:W-:Y:S05]  /*7330*/  BRA `(.L_x_114) ;  /* 0xffffffb000587947 */ /* 0x000fea000383ffff */
.L_x_38:
[----:B----4-:R-:W-:-:S07]  /*7340*/  MOV R0, UR5 ;  /* 0x0000000500007c02 */ /* 0x010fce0008000f00 */
.L_x_115:
[----:B-1----:R1:W2:Y:S02]  /*7350*/  SYNCS.PHASECHK.TRANS64.TRYWAIT P0, [R0+URZ], R3 ;  /* 0x00000003000075a7 */ /* 0x0022a400080011ff */
[----:B--2---:R-:W-:Y:S05]  /*7360*/  @!P0 NANOSLEEP.SYNCS 0x989680 ;  /* 0x009896800000895d */ /* 0x004fea0003900000 */
[----:B------:R-:W2:Y:S02]  /*7370*/  @!P0 SYNCS.PHASECHK.TRANS64 P0, [R0+URZ], R3 ;  /* 0x00000003000085a7 */ /* 0x000ea400080010ff */
[----:B--2---:R-:W-:Y:S05]  /*7380*/  @!P0 BRA `(.L_x_115) ;  /* 0xfffffffc00f08947 */ /* 0x004fea000383ffff */
[----:B------:R-:W-:Y:S05]  /*7390*/  BRA `(.L_x_116) ;  /* 0xffffffb000647947 */ /* 0x000fea000383ffff */
.L_x_39:
[----:B----4-:R-:W-:-:S07]  /*73a0*/  MOV R0, UR5 ;  /* 0x0000000500007c02 */ /* 0x010fce0008000f00 */
.L_x_117:
[----:B-1----:R1:W2:Y:S02]  /*73b0*/  SYNCS.PHASECHK.TRANS64.TRYWAIT P0, [R0+URZ], R3 ;  /* 0x00000003000075a7 */ /* 0x0022a400080011ff */
[----:B--2---:R-:W-:Y:S05]  /*73c0*/  @!P0 NANOSLEEP.SYNCS 0x989680 ;  /* 0x009896800000895d */ /* 0x004fea0003900000 */
[----:B------:R-:W2:Y:S02]  /*73d0*/  @!P0 SYNCS.PHASECHK.TRANS64 P0, [R0+URZ], R3 ;  /* 0x00000003000085a7 */ /* 0x000ea400080010ff */
[----:B--2---:R-:W-:Y:S05]  /*73e0*/  @!P0 BRA `(.L_x_117) ;  /* 0xfffffffc00f08947 */ /* 0x004fea000383ffff */
[----:B------:R-:W-:Y:S05]  /*73f0*/  BRA `(.L_x_118) ;  /* 0xffffffb000707947 */ /* 0x000fea000383ffff */
.L_x_40:
[----:B----4-:R-:W-:-:S07]  /*7400*/  MOV R0, UR5 ;  /* 0x0000000500007c02 */ /* 0x010fce0008000f00 */
.L_x_119:
[----:B-1----:R1:W2:Y:S02]  /*7410*/  SYNCS.PHASECHK.TRANS64.TRYWAIT P0, [R0+URZ], R3 ;  /* 0x00000003000075a7 */ /* 0x0022a400080011ff */
[----:B--2---:R-:W-:Y:S05]  /*7420*/  @!P0 NANOSLEEP.SYNCS 0x989680 ;  /* 0x009896800000895d */ /* 0x004fea0003900000 */
[----:B------:R-:W2:Y:S02]  /*7430*/  @!P0 SYNCS.PHASECHK.TRANS64 P0, [R0+URZ], R3 ;  /* 0x00000003000085a7 */ /* 0x000ea400080010ff */
[----:B--2---:R-:W-:Y:S05]  /*7440*/  @!P0 BRA `(.L_x_119) ;  /* 0xfffffffc00f08947 */ /* 0x004fea000383ffff */
[----:B------:R-:W-:Y:S05]  /*7450*/  BRA `(.L_x_120) ;  /* 0xffffffb0007c7947 */ /* 0x000fea000383ffff */
.L_x_41:
[----:B----4-:R-:W-:-:S07]  /*7460*/  MOV R0, UR5 ;  /* 0x0000000500007c02 */ /* 0x010fce0008000f00 */
.L_x_121:
[----:B-1----:R1:W2:Y:S02]  /*7470*/  SYNCS.PHASECHK.TRANS64.TRYWAIT P0, [R0+URZ], R3 ;  /* 0x00000003000075a7 */ /* 0x0022a400080011ff */
[----:B--2---:R-:W-:Y:S05]  /*7480*/  @!P0 NANOSLEEP.SYNCS 0x989680 ;  /* 0x009896800000895d */ /* 0x004fea0003900000 */
[----:B------:R-:W2:Y:S02]  /*7490*/  @!P0 SYNCS.PHASECHK.TRANS64 P0, [R0+URZ], R3 ;  /* 0x00000003000085a7 */ /* 0x000ea400080010ff */
[----:B--2---:R-:W-:Y:S05]  /*74a0*/  @!P0 BRA `(.L_x_121) ;  /* 0xfffffffc00f08947 */ /* 0x004fea000383ffff */
[----:B------:R-:W-:Y:S05]  /*74b0*/  BRA `(.L_x_122) ;  /* 0xffffffb000887947 */ /* 0x000fea000383ffff */
.L_x_42:
[----:B----4-:R-:W-:-:S07]  /*74c0*/  MOV R0, UR5 ;  /* 0x0000000500007c02 */ /* 0x010fce0008000f00 */
.L_x_123:
[----:B-1----:R1:W2:Y:S02]  /*74d0*/  SYNCS.PHASECHK.TRANS64.TRYWAIT P0, [R0+URZ], R3 ;  /* 0x00000003000075a7 */ /* 0x0022a400080011ff */
[----:B--2---:R-:W-:Y:S05]  /*74e0*/  @!P0 NANOSLEEP.SYNCS 0x989680 ;  /* 0x009896800000895d */ /* 0x004fea0003900000 */
[----:B------:R-:W2:Y:S02]  /*74f0*/  @!P0 SYNCS.PHASECHK.TRANS64 P0, [R0+URZ], R3 ;  /* 0x00000003000085a7 */ /* 0x000ea400080010ff */
[----:B--2---:R-:W-:Y:S05]  /*7500*/  @!P0 BRA `(.L_x_123) ;  /* 0xfffffffc00f08947 */ /* 0x004fea000383ffff */
[----:B------:R-:W-:Y:S05]  /*7510*/  BRA `(.L_x_124) ;  /* 0xffffffb000947947 */ /* 0x000fea000383ffff */
.L_x_43:
[----:B----4-:R-:W-:-:S07]  /*7520*/  MOV R0, UR5 ;  /* 0x0000000500007c02 */ /* 0x010fce0008000f00 */
.L_x_125:
[----:B-1----:R1:W2:Y:S02]  /*7530*/  SYNCS.PHASECHK.TRANS64.TRYWAIT P0, [R0+URZ], R3 ;  /* 0x00000003000075a7 */ /* 0x0022a400080011ff */
[----:B--2---:R-:W-:Y:S05]  /*7540*/  @!P0 NANOSLEEP.SYNCS 0x989680 ;  /* 0x009896800000895d */ /* 0x004fea0003900000 */
[----:B------:R-:W2:Y:S02]  /*7550*/  @!P0 SYNCS.PHASECHK.TRANS64 P0, [R0+URZ], R3 ;  /* 0x00000003000085a7 */ /* 0x000ea400080010ff */
[----:B--2---:R-:W-:Y:S05]  /*7560*/  @!P0 BRA `(.L_x_125) ;  /* 0xfffffffc00f08947 */ /* 0x004fea000383ffff */
[----:B------:R-:W-:Y:S05]  /*7570*/  BRA `(.L_x_126) ;  /* 0xffffffb000a07947 */ /* 0x000fea000383ffff */
.L_x_44:
[----:B----4-:R-:W-:-:S07]  /*7580*/  MOV R0, UR5 ;  /* 0x0000000500007c02 */ /* 0x010fce0008000f00 */
.L_x_127:
[----:B-1----:R1:W2:Y:S02]  /*7590*/  SYNCS.PHASECHK.TRANS64.TRYWAIT P0, [R0+URZ], R3 ;  /* 0x00000003000075a7 */ /* 0x0022a400080011ff */
[----:B--2---:R-:W-:Y:S05]  /*75a0*/  @!P0 NANOSLEEP.SYNCS 0x989680 ;  /* 0x009896800000895d */ /* 0x004fea0003900000 */
[----:B------:R-:W2:Y:S02]  /*75b0*/  @!P0 SYNCS.PHASECHK.TRANS64 P0, [R0+URZ], R3 ;  /* 0x00000003000085a7 */ /* 0x000ea400080010ff */
[----:B--2---:R-:W-:Y:S05]  /*75c0*/  @!P0 BRA `(.L_x_127) ;  /* 0xfffffffc00f08947 */ /* 0x004fea000383ffff */
[----:B------:R-:W-:Y:S05]  /*75d0*/  BRA `(.L_x_128) ;  /* 0xffffffb000ac7947 */ /* 0x000fea000383ffff */
.L_x_45:
[----:B----4-:R-:W-:-:S07]  /*75e0*/  MOV R0, UR5 ;  /* 0x0000000500007c02 */ /* 0x010fce0008000f00 */
.L_x_129:
[----:B-1----:R1:W2:Y:S02]  /*75f0*/  SYNCS.PHASECHK.TRANS64.TRYWAIT P0, [R0+URZ], R3 ;  /* 0x00000003000075a7 */ /* 0x0022a400080011ff */
[----:B--2---:R-:W-:Y:S05]  /*7600*/  @!P0 NANOSLEEP.SYNCS 0x989680 ;  /* 0x009896800000895d */ /* 0x004fea0003900000 */
[----:B------:R-:W2:Y:S02]  /*7610*/  @!P0 SYNCS.PHASECHK.TRANS64 P0, [R0+URZ], R3 ;  /* 0x00000003000085a7 */ /* 0x000ea400080010ff */
[----:B--2---:R-:W-:Y:S05]  /*7620*/  @!P0 BRA `(.L_x_129) ;  /* 0xfffffffc00f08947 */ /* 0x004fea000383ffff */
[----:B------:R-:W-:Y:S05]  /*7630*/  BRA `(.L_x_130) ;  /* 0xffffffb000b87947 */ /* 0x000fea000383ffff */
.L_x_46:
[----:B----4-:R-:W-:-:S07]  /*7640*/  MOV R0, UR5 ;  /* 0x0000000500007c02 */ /* 0x010fce0008000f00 */
.L_x_131:
[----:B-1----:R1:W2:Y:S02]  /*7650*/  SYNCS.PHASECHK.TRANS64.TRYWAIT P0, [R0+URZ], R3 ;  /* 0x00000003000075a7 */ /* 0x0022a400080011ff */
[----:B--2---:R-:W-:Y:S05]  /*7660*/  @!P0 NANOSLEEP.SYNCS 0x989680 ;  /* 0x009896800000895d */ /* 0x004fea0003900000 */
[----:B------:R-:W2:Y:S02]  /*7670*/  @!P0 SYNCS.PHASECHK.TRANS64 P0, [R0+URZ], R3 ;  /* 0x00000003000085a7 */ /* 0x000ea400080010ff */
[----:B--2---:R-:W-:Y:S05]  /*7680*/  @!P0 BRA `(.L_x_131) ;  /* 0xfffffffc00f08947 */ /* 0x004fea000383ffff */
[----:B------:R-:W-:Y:S05]  /*7690*/  BRA `(.L_x_132) ;  /* 0xffffffb000c47947 */ /* 0x000fea000383ffff */
.L_x_47:
[----:B----4-:R-:W-:-:S07]  /*76a0*/  MOV R0, UR5 ;  /* 0x0000000500007c02 */ /* 0x010fce0008000f00 */
.L_x_133:
[----:B-1----:R1:W2:Y:S02]  /*76b0*/  SYNCS.PHASECHK.TRANS64.TRYWAIT P0, [R0+URZ], R3 ;  /* 0x00000003000075a7 */ /* 0x0022a400080011ff */
[----:B--2---:R-:W-:Y:S05]  /*76c0*/  @!P0 NANOSLEEP.SYNCS 0x989680 ;  /* 0x009896800000895d */ /* 0x004fea0003900000 */
[----:B------:R-:W2:Y:S02]  /*76d0*/  @!P0 SYNCS.PHASECHK.TRANS64 P0, [R0+URZ], R3 ;  /* 0x00000003000085a7 */ /* 0x000ea400080010ff */
[----:B--2---:R-:W-:Y:S05]  /*76e0*/  @!P0 BRA `(.L_x_133) ;  /* 0xfffffffc00f08947 */ /* 0x004fea000383ffff */
[----:B------:R-:W-:Y:S05]  /*76f0*/  BRA `(.L_x_134) ;  /* 0xffffffb000d07947 */ /* 0x000fea000383ffff */
.L_x_48:
[----:B----4-:R-:W-:-:S07]  /*7700*/  MOV R0, UR5 ;  /* 0x0000000500007c02 */ /* 0x010fce0008000f00 */
.L_x_135:
[----:B-1----:R1:W2:Y:S02]  /*7710*/  SYNCS.PHASECHK.TRANS64.TRYWAIT P0, [R0+URZ], R3 ;  /* 0x00000003000075a7 */ /* 0x0022a400080011ff */
[----:B--2---:R-:W-:Y:S05]  /*7720*/  @!P0 NANOSLEEP.SYNCS 0x989680 ;  /* 0x009896800000895d */ /* 0x004fea0003900000 */
[----:B------:R-:W2:Y:S02]  /*7730*/  @!P0 SYNCS.PHASECHK.TRANS64 P0, [R0+URZ], R3 ;  /* 0x00000003000085a7 */ /* 0x000ea400080010ff */
[----:B--2---:R-:W-:Y:S05]  /*7740*/  @!P0 BRA `(.L_x_135) ;  /* 0xfffffffc00f08947 */ /* 0x004fea000383ffff */
[----:B------:R-:W-:Y:S05]  /*7750*/  BRA `(.L_x_136) ;  /* 0xffffffb000dc7947 */ /* 0x000fea000383ffff */
.L_x_49:
[----:B----4-:R-:W-:-:S07]  /*7760*/  MOV R0, UR5 ;  /* 0x0000000500007c02 */ /* 0x010fce0008000f00 */
.L_x_137:
[----:B-1----:R1:W2:Y:S02]  /*7770*/  SYNCS.PHASECHK.TRANS64.TRYWAIT P0, [R0+URZ], R3 ;  /* 0x00000003000075a7 */ /* 0x0022a400080011ff */
[----:B--2---:R-:W-:Y:S05]  /*7780*/  @!P0 NANOSLEEP.SYNCS 0x989680 ;  /* 0x009896800000895d */ /* 0x004fea0003900000 */
[----:B------:R-:W2:Y:S02]  /*7790*/  @!P0 SYNCS.PHASECHK.TRANS64 P0, [R0+URZ], R3 ;  /* 0x00000003000085a7 */ /* 0x000ea400080010ff */
[----:B--2---:R-:W-:Y:S05]  /*77a0*/  @!P0 BRA `(.L_x_137) ;  /* 0xfffffffc00f08947 */ /* 0x004fea000383ffff */
[----:B------:R-:W-:Y:S05]  /*77b0*/  BRA `(.L_x_138) ;  /* 0xffffffb000e87947 */ /* 0x000fea000383ffff */
.L_x_50:
[----:B----4-:R-:W-:-:S07]  /*77c0*/  MOV R0, UR5 ;  /* 0x0000000500007c02 */ /* 0x010fce0008000f00 */
.L_x_139:
[----:B-1----:R1:W2:Y:S02]  /*77d0*/  SYNCS.PHASECHK.TRANS64.TRYWAIT P0, [R0+URZ], R3 ;  /* 0x00000003000075a7 */ /* 0x0022a400080011ff */
[----:B--2---:R-:W-:Y:S05]  /*77e0*/  @!P0 NANOSLEEP.SYNCS 0x989680 ;  /* 0x009896800000895d */ /* 0x004fea0003900000 */
[----:B------:R-:W2:Y:S02]  /*77f0*/  @!P0 SYNCS.PHASECHK.TRANS64 P0, [R0+URZ], R3 ;  /* 0x00000003000085a7 */ /* 0x000ea400080010ff */
[----:B--2---:R-:W-:Y:S05]  /*7800*/  @!P0 BRA `(.L_x_139) ;  /* 0xfffffffc00f08947 */ /* 0x004fea000383ffff */
[----:B------:R-:W-:Y:S05]  /*7810*/  BRA `(.L_x_140) ;  /* 0xffffffb000f47947 */ /* 0x000fea000383ffff */
.L_x_51:
[----:B----4-:R-:W-:-:S07]  /*7820*/  MOV R0, UR5 ;  /* 0x0000000500007c02 */ /* 0x010fce0008000f00 */
.L_x_141:
[----:B-1----:R1:W2:Y:S02]  /*7830*/  SYNCS.PHASECHK.TRANS64.TRYWAIT P0, [R0+URZ], R3 ;  /* 0x00000003000075a7 */ /* 0x0022a400080011ff */
[----:B--2---:R-:W-:Y:S05]  /*7840*/  @!P0 NANOSLEEP.SYNCS 0x989680 ;  /* 0x009896800000895d */ /* 0x004fea0003900000 */
[----:B------:R-:W2:Y:S02]  /*7850*/  @!P0 SYNCS.PHASECHK.TRANS64 P0, [R0+URZ], R3 ;  /* 0x00000003000085a7 */ /* 0x000ea400080010ff */
[----:B--2---:R-:W-:Y:S05]  /*7860*/  @!P0 BRA `(.L_x_141) ;  /* 0xfffffffc00f08947 */ /* 0x004fea000383ffff */
[----:B------:R-:W-:Y:S05]  /*7870*/  BRA `(.L_x_142) ;  /* 0xffffffb400007947 */ /* 0x000fea000383ffff */
.L_x_52:
[----:B----4-:R-:W-:-:S07]  /*7880*/  MOV R0, UR5 ;  /* 0x0000000500007c02 */ /* 0x010fce0008000f00 */
.L_x_143:
[----:B-1----:R1:W2:Y:S02]  /*7890*/  SYNCS.PHASECHK.TRANS64.TRYWAIT P0, [R0+URZ], R3 ;  /* 0x00000003000075a7 */ /* 0x0022a400080011ff */
[----:B--2---:R-:W-:Y:S05]  /*78a0*/  @!P0 NANOSLEEP.SYNCS 0x989680 ;  /* 0x009896800000895d */ /* 0x004fea0003900000 */
[----:B------:R-:W2:Y:S02]  /*78b0*/  @!P0 SYNCS.PHASECHK.TRANS64 P0, [R0+URZ], R3 ;  /* 0x00000003000085a7 */ /* 0x000ea400080010ff */
[----:B--2---:R-:W-:Y:S05]  /*78c0*/  @!P0 BRA `(.L_x_143) ;  /* 0xfffffffc00f08947 */ /* 0x004fea000383ffff */
[----:B------:R-:W-:Y:S05]  /*78d0*/  BRA `(.L_x_144) ;  /* 0xffffffb4000c7947 */ /* 0x000fea000383ffff */
.L_x_55:
[----:B-1----:R1:W2:Y:S02]  /*78e0*/  SYNCS.PHASECHK.TRANS64.TRYWAIT P0, [R0+URZ+0x190], R5 ;  /* 0x00019005000075a7 */ /* 0x0022a400080011ff */
[----:B--2---:R-:W-:Y:S05]  /*78f0*/  @!P0 NANOSLEEP.SYNCS 0x989680 ;  /* 0x009896800000895d */ /* 0x004fea0003900000 */
[----:B------:R-:W2:Y:S02]  /*7900*/  @!P0 SYNCS.PHASECHK.TRANS64 P0, [R0+URZ+0x190], R5 ;  /* 0x00019005000085a7 */ /* 0x000ea400080010ff */
[----:B--2---:R-:W-:Y:S05]  /*7910*/  @!P0 BRA `(.L_x_55) ;  /* 0xfffffffc00f08947 */ /* 0x004fea000383ffff */
[----:B------:R-:W-:Y:S05]  /*7920*/  BRA `(.L_x_145) ;  /* 0xffffffb400687947 */ /* 0x000fea000383ffff */
.L_x_56:
[----:B------:R-:W-:-:S07]  /*7930*/  MOV R0, UR5 ;  /* 0x0000000500007c02 */ /* 0x000fce0008000f00 */
.L_x_146:
[----:B-1----:R1:W2:Y:S02]  /*7940*/  SYNCS.PHASECHK.TRANS64.TRYWAIT P0, [R0+URZ+0x140], R5 ;  /* 0x00014005000075a7 */ /* 0x0022a400080011ff */
[----:B--2---:R-:W-:Y:S05]  /*7950*/  @!P0 NANOSLEEP.SYNCS 0x989680 ;  /* 0x009896800000895d */ /* 0x004fea0003900000 */
[----:B------:R-:W2:Y:S02]  /*7960*/  @!P0 SYNCS.PHASECHK.TRANS64 P0, [R0+URZ+0x140], R5 ;  /* 0x00014005000085a7 */ /* 0x000ea400080010ff */
[----:B--2---:R-:W-:Y:S05]  /*7970*/  @!P0 BRA `(.L_x_146) ;  /* 0xfffffffc00f08947 */ /* 0x004fea000383ffff */
[----:B------:R-:W-:Y:S05]  /*7980*/  BRA `(.L_x_147) ;  /* 0xffffffb400787947 */ /* 0x000fea000383ffff */
.L_x_57:
[----:B-1----:R1:W2:Y:S02]  /*7990*/  SYNCS.PHASECHK.TRANS64.TRYWAIT P1, [R0+URZ+0x130], R5 ;  /* 0x00013005000075a7 */ /* 0x0022a400080211ff */
[----:B--2---:R-:W-:Y:S05]  /*79a0*/  @!P1 NANOSLEEP.SYNCS 0x989680 ;  /* 0x009896800000995d */ /* 0x004fea0003900000 */
[----:B------:R-:W2:Y:S02]  /*79b0*/  @!P1 SYNCS.PHASECHK.TRANS64 P1, [R0+URZ+0x130], R5 ;  /* 0x00013005000095a7 */ /* 0x000ea400080210ff */
[----:B--2---:R-:W-:Y:S05]  /*79c0*/  @!P1 BRA `(.L_x_57) ;  /* 0xfffffffc00f09947 */ /* 0x004fea000383ffff */
[----:B------:R-:W-:Y:S05]  /*79d0*/  BRA `(.L_x_148) ;  /* 0xffffffb400a87947 */ /* 0x000fea000383ffff */
.L_x_60:
[----:B------:R-:W-:-:S07]  /*79e0*/  MOV R0, UR5 ;  /* 0x0000000500007c02 */ /* 0x000fce0008000f00 */
.L_x_149:
[----:B-1----:R1:W2:Y:S02]  /*79f0*/  SYNCS.PHASECHK.TRANS64.TRYWAIT P0, [R0+URZ+0x140], R3 ;  /* 0x00014003000075a7 */ /* 0x0022a400080011ff */
[----:B--2---:R-:W-:Y:S05]  /*7a00*/  @!P0 NANOSLEEP.SYNCS 0x989680 ;  /* 0x009896800000895d */ /* 0x004fea0003900000 */
[----:B------:R-:W2:Y:S02]  /*7a10*/  @!P0 SYNCS.PHASECHK.TRANS64 P0, [R0+URZ+0x140], R3 ;  /* 0x00014003000085a7 */ /* 0x000ea400080010ff */
[----:B--2---:R-:W-:Y:S05]  /*7a20*/  @!P0 BRA `(.L_x_149) ;  /* 0xfffffffc00f08947 */ /* 0x004fea000383ffff */
[----:B------:R-:W-:Y:S05]  /*7a30*/  BRA `(.L_x_59) ;  /* 0xffffffb400fc7947 */ /* 0x000fea000383ffff */
.L_x_67:
[----:B-1----:R1:W2:Y:S02]  /*7a40*/  SYNCS.PHASECHK.TRANS64.TRYWAIT P1, [R0+URZ+0x130], R5 ;  /* 0x00013005000075a7 */ /* 0x0022a400080211ff */
[----:B--2---:R-:W-:Y:S05]  /*7a50*/  @!P1 NANOSLEEP.SYNCS 0x989680 ;  /* 0x009896800000995d */ /* 0x004fea0003900000 */
[----:B------:R-:W2:Y:S02]  /*7a60*/  @!P1 SYNCS.PHASECHK.TRANS64 P1, [R0+URZ+0x130], R5 ;  /* 0x00013005000095a7 */ /* 0x000ea400080210ff */
[----:B--2---:R-:W-:Y:S05]  /*7a70*/  @!P1 BRA `(.L_x_67) ;  /* 0xfffffffc00f09947 */ /* 0x004fea000383ffff */
[----:B------:R-:W-:Y:S05]  /*7a80*/  BRA `(.L_x_150) ;  /* 0xffffffbc005c7947 */ /* 0x000fea000383ffff */
.L_x_68:
[----:B------:R-:W-:-:S07]  /*7a90*/  MOV R3, UR8 ;  /* 0x0000000800037c02 */ /* 0x000fce0008000f00 */
.L_x_151:
[----:B-1----:R1:W2:Y:S02]  /*7aa0*/  SYNCS.PHASECHK.TRANS64.TRYWAIT P0, [R3+URZ+0x170], R0 ;  /* 0x00017000030075a7 */ /* 0x0022a400080011ff */
[----:B--2---:R-:W-:Y:S05]  /*7ab0*/  @!P0 NANOSLEEP.SYNCS 0x989680 ;  /* 0x009896800000895d */ /* 0x004fea0003900000 */
[----:B------:R-:W2:Y:S02]  /*7ac0*/  @!P0 SYNCS.PHASECHK.TRANS64 P0, [R3+URZ+0x170], R0 ;  /* 0x00017000030085a7 */ /* 0x000ea400080010ff */
[----:B--2---:R-:W-:Y:S05]  /*7ad0*/  @!P0 BRA `(.L_x_151) ;  /* 0xfffffffc00f08947 */ /* 0x004fea000383ffff */
[----:B------:R-:W-:Y:S05]  /*7ae0*/  BRA `(.L_x_152) ;  /* 0xffffffbc00947947 */ /* 0x000fea000383ffff */
.L_x_71:
[----:B------:R-:W-:Y:S07]  /*7af0*/  MOV R0, UR7 ;  /* 0x0000000700007c02 */ /* 0x000fee0008000f00 */
.L_x_153:
[----:B-1----:R1:W2:Y:S02]  /*7b00*/  SYNCS.PHASECHK.TRANS64.TRYWAIT P0, [R0+URZ], R3 ;  /* 0x00000003000075a7 */ /* 0x0022a400080011ff */
[----:B--2---:R-:W-:Y:S05]  /*7b10*/  @!P0 NANOSLEEP.SYNCS 0x989680 ;  /* 0x009896800000895d */ /* 0x004fea0003900000 */
[----:B------:R-:W2:Y:S02]  /*7b20*/  @!P0 SYNCS.PHASECHK.TRANS64 P0, [R0+URZ], R3 ;  /* 0x00000003000085a7 */ /* 0x000ea400080010ff */
[----:B--2---:R-:W-:Y:S05]  /*7b30*/  @!P0 BRA `(.L_x_153) ;  /* 0xfffffffc00f08947 */ /* 0x004fea000383ffff */
[----:B------:R-:W-:Y:S05]  /*7b40*/  BRA `(.L_x_70) ;  /* 0xffffffbc00b07947 */ /* 0x000fea000383ffff */
.L_x_74:
[----:B------:R-:W-:-:S07]  /*7b50*/  MOV R0, UR5 ;  /* 0x0000000500007c02 */ /* 0x000fce0008000f00 */
.L_x_154:
[----:B--2---:R2:W3:Y:S02]  /*7b60*/  SYNCS.PHASECHK.TRANS64.TRYWAIT P0, [R0+URZ], R3 ;  /* 0x00000003000075a7 */ /* 0x0044e400080011ff */
[----:B---3--:R-:W-:Y:S05]  /*7b70*/  @!P0 NANOSLEEP.SYNCS 0x989680 ;  /* 0x009896800000895d */ /* 0x008fea0003900000 */
[----:B------:R-:W3:Y:S02]  /*7b80*/  @!P0 SYNCS.PHASECHK.TRANS64 P0, [R0+URZ], R3 ;  /* 0x00000003000085a7 */ /* 0x000ee400080010ff */
[----:B---3--:R-:W-:Y:S05]  /*7b90*/  @!P0 BRA `(.L_x_154) ;  /* 0xfffffffc00f08947 */ /* 0x008fea000383ffff */
[----:B------:R-:W-:Y:S05]  /*7ba0*/  BRA `(.L_x_155) ;  /* 0xffffffc000647947 */ /* 0x000fea000383ffff */
.L_x_75:
[----:B------:R-:W-:-:S07]  /*7bb0*/  MOV R0, UR5 ;  /* 0x0000000500007c02 */ /* 0x000fce0008000f00 */
.L_x_156:
[----:B-1----:R1:W2:Y:S02]  /*7bc0*/  SYNCS.PHASECHK.TRANS64.TRYWAIT P0, [R0+URZ], R3 ;  /* 0x00000003000075a7 */ /* 0x0022a400080011ff */
[----:B--2---:R-:W-:Y:S05]  /*7bd0*/  @!P0 NANOSLEEP.SYNCS 0x989680 ;  /* 0x009896800000895d */ /* 0x004fea0003900000 */
[----:B------:R-:W2:Y:S02]  /*7be0*/  @!P0 SYNCS.PHASECHK.TRANS64 P0, [R0+URZ], R3 ;  /* 0x00000003000085a7 */ /* 0x000ea400080010ff */
[----:B--2---:R-:W-:Y:S05]  /*7bf0*/  @!P0 BRA `(.L_x_156) ;  /* 0xfffffffc00f08947 */ /* 0x004fea000383ffff */
[----:B------:R-:W-:Y:S05]  /*7c00*/  BRA `(.L_x_157) ;  /* 0xffffffc000707947 */ /* 0x000fea000383ffff */
.L_x_76:
[----:B------:R-:W-:-:S07]  /*7c10*/  MOV R0, UR5 ;  /* 0x0000000500007c02 */ /* 0x000fce0008000f00 */
.L_x_158:
[----:B-1----:R1:W2:Y:S02]  /*7c20*/  SYNCS.PHASECHK.TRANS64.TRYWAIT P0, [R0+URZ], R3 ;  /* 0x00000003000075a7 */ /* 0x0022a400080011ff */
[----:B--2---:R-:W-:Y:S05]  /*7c30*/  @!P0 NANOSLEEP.SYNCS 0x989680 ;  /* 0x009896800000895d */ /* 0x004fea0003900000 */
[----:B------:R-:W2:Y:S02]  /*7c40*/  @!P0 SYNCS.PHASECHK.TRANS64 P0, [R0+URZ], R3 ;  /* 0x00000003000085a7 */ /* 0x000ea400080010ff */
[----:B--2---:R-:W-:Y:S05]  /*7c50*/  @!P0 BRA `(.L_x_158) ;  /* 0xfffffffc00f08947 */ /* 0x004fea000383ffff */
[----:B------:R-:W-:Y:S05]  /*7c60*/  BRA `(.L_x_159) ;  /* 0xffffffc0007c7947 */ /* 0x000fea000383ffff */
.L_x_77:
[----:B------:R-:W-:-:S07]  /*7c70*/  MOV R0, UR7 ;  /* 0x0000000700007c02 */ /* 0x000fce0008000f00 */
.L_x_160:
[----:B-1----:R1:W2:Y:S02]  /*7c80*/  SYNCS.PHASECHK.TRANS64.TRYWAIT P0, [R0+URZ], R3 ;  /* 0x00000003000075a7 */ /* 0x0022a400080011ff */
[----:B--2---:R-:W-:Y:S05]  /*7c90*/  @!P0 NANOSLEEP.SYNCS 0x989680 ;  /* 0x009896800000895d */ /* 0x004fea0003900000 */
[----:B------:R-:W2:Y:S02]  /*7ca0*/  @!P0 SYNCS.PHASECHK.TRANS64 P0, [R0+URZ], R3 ;  /* 0x00000003000085a7 */ /* 0x000ea400080010ff */
[----:B--2---:R-:W-:Y:S05]  /*7cb0*/  @!P0 BRA `(.L_x_160) ;  /* 0xfffffffc00f08947 */ /* 0x004fea000383ffff */
[----:B------:R-:W-:Y:S05]  /*7cc0*/  BRA `(.L_x_161) ;  /* 0xffffffc000887947 */ /* 0x000fea000383ffff */
.L_x_82:
[----:B---3--:R3:W1:Y:S02]  /*7cd0*/  SYNCS.PHASECHK.TRANS64.TRYWAIT P0, [R0+URZ+0x130], R3 ;  /* 0x00013003000075a7 */ /* 0x00866400080011ff */
[----:B-1----:R-:W-:Y:S05]  /*7ce0*/  @!P0 NANOSLEEP.SYNCS 0x989680 ;  /* 0x009896800000895d */ /* 0x002fea0003900000 */
[----:B------:R-:W1:Y:S02]  /*7cf0*/  @!P0 SYNCS.PHASECHK.TRANS64 P0, [R0+URZ+0x130], R3 ;  /* 0x00013003000085a7 */ /* 0x000e6400080010ff */
[----:B-1----:R-:W-:Y:S05]  /*7d00*/  @!P0 BRA `(.L_x_82) ;  /* 0xfffffffc00f08947 */ /* 0x002fea000383ffff */
[----:B------:R-:W-:Y:S05]  /*7d10*/  BRA `(.L_x_162) ;  /* 0xffffffc400847947 */ /* 0x000fea000383ffff */
.L_x_85:
[----:B------:R-:W-:Y:S07]  /*7d20*/  MOV R0, UR6 ;  /* 0x0000000600007c02 */ /* 0x000fee0008000f00 */
.L_x_163:
[----:B-1----:R1:W3:Y:S02]  /*7d30*/  SYNCS.PHASECHK.TRANS64.TRYWAIT P0, [R0+URZ+0x128], R3 ;  /* 0x00012803000075a7 */ /* 0x0022e400080011ff */
[----:B---3--:R-:W-:Y:S05]  /*7d40*/  @!P0 NANOSLEEP.SYNCS 0x989680 ;  /* 0x009896800000895d */ /* 0x008fea0003900000 */
[----:B------:R-:W3:Y:S02]  /*7d50*/  @!P0 SYNCS.PHASECHK.TRANS64 P0, [R0+URZ+0x128], R3 ;  /* 0x00012803000085a7 */ /* 0x000ee400080010ff */
[----:B---3--:R-:W-:Y:S05]  /*7d60*/  @!P0 BRA `(.L_x_163) ;  /* 0xfffffffc00f08947 */ /* 0x008fea000383ffff */
[----:B------:R-:W-:Y:S05]  /*7d70*/  BRA `(.L_x_84) ;  /* 0xffffffc800707947 */ /* 0x000fea000383ffff */
.L_x_88:
[----:B------:R-:W-:Y:S07]  /*7d80*/  MOV R3, UR6 ;  /* 0x0000000600037c02 */ /* 0x000fee0008000f00 */
.L_x_164:
[----:B-1----:R1:W2:Y:S02]  /*7d90*/  SYNCS.PHASECHK.TRANS64.TRYWAIT P2, [R3+URZ+0x118], R26 ;  /* 0x0001181a030075a7 */ /* 0x0022a400080411ff */
[----:B--2---:R-:W-:Y:S05]  /*7da0*/  @!P2 NANOSLEEP.SYNCS 0x989680 ;  /* 0x009896800000a95d */ /* 0x004fea0003900000 */
[----:B------:R-:W2:Y:S02]  /*7db0*/  @!P2 SYNCS.PHASECHK.TRANS64 P2, [R3+URZ+0x118], R26 ;  /* 0x0001181a0300a5a7 */ /* 0x000ea400080410ff */
[----:B--2---:R-:W-:Y:S05]  /*7dc0*/  @!P2 BRA `(.L_x_164) ;  /* 0xfffffffc00f0a947 */ /* 0x004fea000383ffff */
[----:B------:R-:W-:Y:S05]  /*7dd0*/  BRA `(.L_x_165) ;  /* 0xffffffcc00047947 */ /* 0x000fea000383ffff */
.L_x_91:
[----:B--2---:R2:W4:Y:S02]  /*7de0*/  SYNCS.PHASECHK.TRANS64.TRYWAIT P0, [R0+URZ+0x130], R3 ;  /* 0x00013003000075a7 */ /* 0x00452400080011ff */
[----:B----4-:R-:W-:Y:S05]  /*7df0*/  @!P0 NANOSLEEP.SYNCS 0x989680 ;  /* 0x009896800000895d */ /* 0x010fea0003900000 */
[----:B------:R-:W4:Y:S02]  /*7e00*/  @!P0 SYNCS.PHASECHK.TRANS64 P0, [R0+URZ+0x130], R3 ;  /* 0x00013003000085a7 */ /* 0x000f2400080010ff */
[----:B----4-:R-:W-:Y:S05]  /*7e10*/  @!P0 BRA `(.L_x_91) ;  /* 0xfffffffc00f08947 */ /* 0x010fea000383ffff */
[----:B------:R-:W-:Y:S05]  /*7e20*/  BRA `(.L_x_166) ;  /* 0xffffffd000547947 */ /* 0x000fea000383ffff */
.L_x_102:
[----:B-1----:R-:W-:Y:S04]  /*7e30*/  MOV R0, UR43 ;  /* 0x0000002b00007c02 */ /* 0x002fe80008000f00 */
[----:B------:R1:W2:Y:S03]  /*7e40*/  SYNCS.PHASECHK.TRANS64.TRYWAIT P1, [R0+URZ+0x110], R3 ;  /* 0x00011003000075a7 */ /* 0x0002a600080211ff */
[----:B--2---:R-:W-:Y:S05]  /*7e50*/  @!P1 NANOSLEEP.SYNCS 0x989680 ;  /* 0x009896800000995d */ /* 0x004fea0003900000 */
[----:B------:R-:W2:Y:S02]  /*7e60*/  @!P1 SYNCS.PHASECHK.TRANS64 P1, [R0+URZ+0x110], R3 ;  /* 0x00011003000095a7 */ /* 0x000ea400080210ff */
[----:B--2---:R-:W-:Y:S05]  /*7e70*/  @!P1 BRA `(.L_x_102) ;  /* 0xfffffffc00ec9947 */ /* 0x004fea000383ffff */
[----:B------:R-:W-:Y:S05]  /*7e80*/  BRA `(.L_x_101) ;  /* 0xffffffdc00507947 */ /* 0x000fea000383ffff */
.L_x_104:
[----:B------:R1:W1:Y:S02]  /*7e90*/  SYNCS.PHASECHK.TRANS64.TRYWAIT P1, [R156+URZ+0x150], R5 ;  /* 0x000150059c0075a7 */ /* 0x00026400080211ff */
[----:B-1----:R-:W-:Y:S05]  /*7ea0*/  @!P1 NANOSLEEP.SYNCS 0x989680 ;  /* 0x009896800000995d */ /* 0x002fea0003900000 */
[----:B------:R-:W1:Y:S02]  /*7eb0*/  @!P1 SYNCS.PHASECHK.TRANS64 P1, [R156+URZ+0x150], R5 ;  /* 0x000150059c0095a7 */ /* 0x000e6400080210ff */
[----:B-1----:R-:W-:Y:S05]  /*7ec0*/  @!P1 BRA `(.L_x_104) ;  /* 0xfffffffc00f09947 */ /* 0x002fea000383ffff */
[----:B------:R-:W-:Y:S05]  /*7ed0*/  BRA `(.L_x_103) ;  /* 0xffffffdc00947947 */ /* 0x000fea000383ffff */
        .weak           $__internal_0_$__cuda_sm10x_tcgen05_guardrail_trap_col_being_dealloced_not_returned_by_alloc
        .type           $__internal_0_$__cuda_sm10x_tcgen05_guardrail_trap_col_being_dealloced_not_returned_by_alloc,@function
        .size           $__internal_0_$__cuda_sm10x_tcgen05_guardrail_trap_col_being_dealloced_not_returned_by_alloc,($__internal_1_$__cuda_sm10x_tcgen05_guardrail_trap_phase_invalid_during_alloc - $__internal_0_$__cuda_sm10x_tcgen05_guardrail_trap_col_being_dealloced_not_returned_by_alloc)
$__internal_0_$__cuda_sm10x_tcgen05_guardrail_trap_col_being_dealloced_not_returned_by_alloc:
[----:B------:R-:W-:Y:S05]  /*7ee0*/  BPT.TRAP 0x1 ;  /* 0x000000040000795c */ /* 0x000fea0000300000 */
[----:B------:R-:W-:-:S04]  /*7ef0*/  HFMA2 R3, -RZ, RZ, 0, 0 ;  /* 0x00000000ff037431 */ /* 0x000fc800000001ff */
[----:B------:R-:W-:Y:S05]  /*7f00*/  RET.REL.NODEC R2 `(_ZN7cutlass13device_kernelINS_4gemm6kernel13GemmUniversalIN4cute5tupleIJiiiiEEENS1_10collective13CollectiveMmaINS1_35MainloopSm100TmaUmmaWarpSpecializedILi17ELi2ELi4ENS5_IJNS4_1CILi1EEESB_SB_EEEEENS5_IJNSA_ILi128EEENSA_ILi64EEESF_EEENS_12float_e5m2_tENS5_IJlSB_lEEESH_SI_NS4_8TiledMMAINS4_8MMA_AtomIJNS4_10MMA_TraitsINS4_19SM100_MMA_F8F6F4_SSEJSH_SH_fSE_SF_NS4_17integral_constantINS4_4UMMA5MajorELSP_0EEESQ_NSN_INSO_7ScaleInELSR_0EEESS_EEEEEENS4_6LayoutISC_NS5_IJNSA_ILi0EEESW_SW_EEEEENS5_IJNS4_10UnderscoreESZ_SZ_EEEEENS4_13SM90_TMA_LOADENS4_14ComposedLayoutINS4_7SwizzleILi2ELi4ELi3EEENS4_18smem_ptr_flag_bitsILi8EEENSV_INS5_IJNSA_ILi8EEESF_EEENS5_IJSF_SB_EEEEEEEvNS4_8identityES12_S1C_vS1D_EENS_8epilogue10collective18CollectiveEpilogueINS1F_23Sm100TmaWarpSpecializedILi1ELi1ELi64ELb0ELb0EEEJSG_NS5_IJNSV_ISE_SB_EENSV_ISF_SB_EEEEESH_SI_SH_SI_NS1F_6fusion15FusionCallbacksIS1J_NS1N_17LinearCombinationISH_fSH_fLNS_15FloatRoundStyleE2EEESG_S1M_JEEENS4_5SM1004TMEM4LOAD26SM100_TMEM_LOAD_32dp32b64xES12_S1C_NS4_39AutoVectorizingCopyWithAssumedAlignmentILi128EEENS4_14SM90_TMA_STOREES1C_S1Y_S1Y_EEEvvEEEEvNT_6ParamsE) ;  /* 0xffffff80023c7950 */ /* 0x000fea0003c3ffff */
        .weak           $__internal_1_$__cuda_sm10x_tcgen05_guardrail_trap_phase_invalid_during_alloc
        .type           $__internal_1_$__cuda_sm10x_tcgen05_guardrail_trap_phase_invalid_during_alloc,@function
        .size           $__internal_1_$__cuda_sm10x_tcgen05_guardrail_trap_phase_invalid_during_alloc,($__internal_2_$__cuda_sm10x_tcgen05_guardrail_trap_unallocated_columns_being_dealloced - $__internal_1_$__cuda_sm10x_tcgen05_guardrail_trap_phase_invalid_during_alloc)
$__internal_1_$__cuda_sm10x_tcgen05_guardrail_trap_phase_invalid_during_alloc:
[----:B------:R-:W-:Y:S05]  /*7f10*/  BPT.TRAP 0x1 ;  /* 0x000000040000795c */ /* 0x000fea0000300000 */
[----:B------:R-:W-:-:S04]  /*7f20*/  MOV R3, 0x0 ;  /* 0x0000000000037802 */ /* 0x000fc80000000f00 */
[----:B------:R-:W-:Y:S05]  /*7f30*/  RET.REL.NODEC R2 `(_ZN7cutlass13device_kernelINS_4gemm6kernel13GemmUniversalIN4cute5tupleIJiiiiEEENS1_10collective13CollectiveMmaINS1_35MainloopSm100TmaUmmaWarpSpecializedILi17ELi2ELi4ENS5_IJNS4_1CILi1EEESB_SB_EEEEENS5_IJNSA_ILi128EEENSA_ILi64EEESF_EEENS_12float_e5m2_tENS5_IJlSB_lEEESH_SI_NS4_8TiledMMAINS4_8MMA_AtomIJNS4_10MMA_TraitsINS4_19SM100_MMA_F8F6F4_SSEJSH_SH_fSE_SF_NS4_17integral_constantINS4_4UMMA5MajorELSP_0EEESQ_NSN_INSO_7ScaleInELSR_0EEESS_EEEEEENS4_6LayoutISC_NS5_IJNSA_ILi0EEESW_SW_EEEEENS5_IJNS4_10UnderscoreESZ_SZ_EEEEENS4_13SM90_TMA_LOADENS4_14ComposedLayoutINS4_7SwizzleILi2ELi4ELi3EEENS4_18smem_ptr_flag_bitsILi8EEENSV_INS5_IJNSA_ILi8EEESF_EEENS5_IJSF_SB_EEEEEEEvNS4_8identityES12_S1C_vS1D_EENS_8epilogue10collective18CollectiveEpilogueINS1F_23Sm100TmaWarpSpecializedILi1ELi1ELi64ELb0ELb0EEEJSG_NS5_IJNSV_ISE_SB_EENSV_ISF_SB_EEEEESH_SI_SH_SI_NS1F_6fusion15FusionCallbacksIS1J_NS1N_17LinearCombinationISH_fSH_fLNS_15FloatRoundStyleE2EEESG_S1M_JEEENS4_5SM1004TMEM4LOAD26SM100_TMEM_LOAD_32dp32b64xES12_S1C_NS4_39AutoVectorizingCopyWithAssumedAlignmentILi128EEENS4_14SM90_TMA_STOREES1C_S1Y_S1Y_EEEvvEEEEvNT_6ParamsE) ;  /* 0xffffff8002307950 */ /* 0x000fea0003c3ffff */
        .weak           $__internal_2_$__cuda_sm10x_tcgen05_guardrail_trap_unallocated_columns_being_dealloced
        .type           $__internal_2_$__cuda_sm10x_tcgen05_guardrail_trap_unallocated_columns_being_dealloced,@function
        .size           $__internal_2_$__cuda_sm10x_tcgen05_guardrail_trap_unallocated_columns_being_dealloced,(.L_x_168 - $__internal_2_$__cuda_sm10x_tcgen05_guardrail_trap_unallocated_columns_being_dealloced)
$__internal_2_$__cuda_sm10x_tcgen05_guardrail_trap_unallocated_columns_being_dealloced:
[----:B------:R-:W-:Y:S05]  /*7f40*/  BPT.TRAP 0x1 ;  /* 0x000000040000795c */ /* 0x000fea0000300000 */
[----:B------:R-:W-:-:S04]  /*7f50*/  HFMA2 R3, -RZ, RZ, 0, 0 ;  /* 0x00000000ff037431 */ /* 0x000fc800000001ff */
[----:B------:R-:W-:Y:S05]  /*7f60*/  RET.REL.NODEC R2 `(_ZN7cutlass13device_kernelINS_4gemm6kernel13GemmUniversalIN4cute5tupleIJiiiiEEENS1_10collective13CollectiveMmaINS1_35MainloopSm100TmaUmmaWarpSpecializedILi17ELi2ELi4ENS5_IJNS4_1CILi1EEESB_SB_EEEEENS5_IJNSA_ILi128EEENSA_ILi64EEESF_EEENS_12float_e5m2_tENS5_IJlSB_lEEESH_SI_NS4_8TiledMMAINS4_8MMA_AtomIJNS4_10MMA_TraitsINS4_19SM100_MMA_F8F6F4_SSEJSH_SH_fSE_SF_NS4_17integral_constantINS4_4UMMA5MajorELSP_0EEESQ_NSN_INSO_7ScaleInELSR_0EEESS_EEEEEENS4_6LayoutISC_NS5_IJNSA_ILi0EEESW_SW_EEEEENS5_IJNS4_10UnderscoreESZ_SZ_EEEEENS4_13SM90_TMA_LOADENS4_14ComposedLayoutINS4_7SwizzleILi2ELi4ELi3EEENS4_18smem_ptr_flag_bitsILi8EEENSV_INS5_IJNSA_ILi8EEESF_EEENS5_IJSF_SB_EEEEEEEvNS4_8identityES12_S1C_vS1D_EENS_8epilogue10collective18CollectiveEpilogueINS1F_23Sm100TmaWarpSpecializedILi1ELi1ELi64ELb0ELb0EEEJSG_NS5_IJNSV_ISE_SB_EENSV_ISF_SB_EEEEESH_SI_SH_SI_NS1F_6fusion15FusionCallbacksIS1J_NS1N_17LinearCombinationISH_fSH_fLNS_15FloatRoundStyleE2EEESG_S1M_JEEENS4_5SM1004TMEM4LOAD26SM100_TMEM_LOAD_32dp32b64xES12_S1C_NS4_39AutoVectorizingCopyWithAssumedAlignmentILi128EEENS4_14SM90_TMA_STOREES1C_S1Y_S1Y_EEEvvEEEEvNT_6ParamsE) ;  /* 0xffffff8002247950 */ /* 0x000fea0003c3ffff */
.L_x_167:
[----:B------:R-:W-:-:S00]  /*7f70*/  BRA `(.L_x_167) ;  /* 0xfffffffc00fc7947 */ /* 0x000fc0000383ffff */
[----:B------:R-:W-:-:S00]  /*7f80*/  NOP ;  /* 0x0000000000007918 */ /* 0x000fc00000000000 */
[----:B------:R-:W-:-:S00]  /*7f90*/  NOP ;  /* 0x0000000000007918 */ /* 0x000fc00000000000 */
[----:B------:R-:W-:-:S00]  /*7fa0*/  NOP ;  /* 0x0000000000007918 */ /* 0x000fc00000000000 */
[----:B------:R-:W-:-:S00]  /*7fb0*/  NOP ;  /* 0x0000000000007918 */ /* 0x000fc00000000000 */
[----:B------:R-:W-:-:S00]  /*7fc0*/  NOP ;  /* 0x0000000000007918 */ /* 0x000fc00000000000 */
[----:B------:R-:W-:-:S00]  /*7fd0*/  NOP ;  /* 0x0000000000007918 */ /* 0x000fc00000000000 */
[----:B------:R-:W-:-:S00]  /*7fe0*/  NOP ;  /* 0x0000000000007918 */ /* 0x000fc00000000000 */
[----:B------:R-:W-:-:S00]  /*7ff0*/  NOP ;  /* 0x0000000000007918 */ /* 0x000fc00000000000 */
.L_x_168:


//--------------------- .nv.global.init           --------------------------
	.section	.nv.global.init,"aw",@progbits
.nv.global.init:
	.type		$str$27,@object
	.size		$str$27,($str$28 - $str$27)
$str$27:
        /*0000*/ 	.byte	0x28, 0x61, 0x64, 0x64, 0x72, 0x65, 0x73, 0x73, 0x20, 0x26, 0x20, 0x6d, 0x61, 0x73, 0x6b, 0x29
        /*0010*/ 	.byte	0x20, 0x3d, 0x3d, 0x20, 0x30, 0x00
	.type		$str$28,@object
	.size		$str$28,($str$26 - $str$28)
$str$28:
        /*0016*/ 	.byte	0x2f, 0x74, 0x6d, 0x70, 0x2f, 0x63, 0x75, 0x74, 0x6c, 0x61, 0x73, 0x73, 0x5f, 0x73, 0x77, 0x65
        /*0026*/ 	.byte	0x65, 0x70, 0x5f, 0x73, 0x72, 0x63, 0x2f, 0x69, 0x6e, 0x63, 0x6c, 0x75, 0x64, 0x65, 0x2f, 0x63
        /*0036*/ 	.byte	0x75, 0x74, 0x65, 0x2f, 0x70, 0x6f, 0x69, 0x6e, 0x74, 0x65, 0x72, 0x5f, 0x66, 0x6c, 0x61, 0x67
        /*0046*/ 	.byte	0x67, 0x65, 0x64, 0x2e, 0x68, 0x70, 0x70, 0x00
	.type		$str$26,@object
	.size		$str$26,($str$25 - $str$26)
$str$26:
        /*004e*/ 	.byte	0x2f, 0x74, 0x6d, 0x70, 0x2f, 0x63, 0x75, 0x74, 0x6c, 0x61, 0x73, 0x73, 0x5f, 0x73, 0x77, 0x65
        /*005e*/ 	.byte	0x65, 0x70, 0x5f, 0x73, 0x72, 0x63, 0x2f, 0x69, 0x6e, 0x63, 0x6c, 0x75, 0x64, 0x65, 0x2f, 0x63
        /*006e*/ 	.byte	0x75, 0x74, 0x65, 0x2f, 0x61, 0x74, 0x6f, 0x6d, 0x2f, 0x63, 0x6f, 0x70, 0x79, 0x5f, 0x74, 0x72
        /*007e*/ 	.byte	0x61, 0x69, 0x74, 0x73, 0x5f, 0x73, 0x6d, 0x31, 0x30, 0x30, 0x2e, 0x68, 0x70, 0x70, 0x00
	.type		$str$25,@object
	.size		$str$25,(__unnamed_1 - $str$25)
$str$25:
        /*008d*/ 	.byte	0x28, 0x28, 0x75, 0x69, 0x6e, 0x74, 0x33, 0x32, 0x5f, 0x74, 0x28, 0x74, 0x68, 0x72, 0x65, 0x61
        /*009d*/ 	.byte	0x64, 0x49, 0x64, 0x78, 0x2e, 0x78, 0x29, 0x20, 0x2f, 0x20, 0x33, 0x32, 0x29, 0x20, 0x25, 0x20
        /*00ad*/ 	.byte	0x34, 0x29, 0x20, 0x3d, 0x3d, 0x20, 0x28, 0x28, 0x28, 0x74, 0x6d, 0x65, 0x6d, 0x5f, 0x61, 0x64
        /*00bd*/ 	.byte	0x64, 0x72, 0x20, 0x3e, 0x3e, 0x20, 0x31, 0x36, 0x29, 0x20, 0x2f, 0x20, 0x33, 0x32, 0x29, 0x20
        /*00cd*/ 	.byte	0x25, 0x20, 0x34, 0x29, 0x00
	.type		__unnamed_1,@object
	.size		__unnamed_1,(__unnamed_2 - __unnamed_1)
__unnamed_1:
        /*00d2*/ 	.byte	0x61, 0x75, 0x74, 0x6f, 0x20, 0x63, 0x75, 0x74, 0x65, 0x3a, 0x3a, 0x61, 0x73, 0x5f, 0x70, 0x6f
        /* <DEDUP_REMOVED lines=24> */
        /*0262*/ 	.byte	0x43, 0x3c, 0x38, 0x31, 0x39, 0x32, 0x3e, 0x3e, 0x3e, 0x3e, 0x5d, 0x00
	.type		__unnamed_2,@object
	.size		__unnamed_2,(.L_2 - __unnamed_2)
__unnamed_2:
        /* <DEDUP_REMOVED lines=42> */
        /*050e*/ 	.byte	0x3e, 0x3e, 0x3e, 0x3e, 0x5d, 0x00
.L_2:


//--------------------- .nv.shared._ZN7cutlass13device_kernelINS_4gemm6kernel13GemmUniversalIN4cute5tupleIJiiiiEEENS1_10collective13CollectiveMmaINS1_35MainloopSm100TmaUmmaWarpSpecializedILi17ELi2ELi4ENS5_IJNS4_1CILi1EEESB_SB_EEEEENS5_IJNSA_ILi128EEENSA_ILi64EEESF_EEENS_12float_e5m2_tENS5_IJlSB_lEEESH_SI_NS4_8TiledMMAINS4_8MMA_AtomIJNS4_10MMA_TraitsINS4_19SM100_MMA_F8F6F4_SSEJSH_SH_fSE_SF_NS4_17integral_constantINS4_4UMMA5MajorELSP_0EEESQ_NSN_INSO_7ScaleInELSR_0EEESS_EEEEEENS4_6LayoutISC_NS5_IJNSA_ILi0EEESW_SW_EEEEENS5_IJNS4_10UnderscoreESZ_SZ_EEEEENS4_13SM90_TMA_LOADENS4_14ComposedLayoutINS4_7SwizzleILi2ELi4ELi3EEENS4_18smem_ptr_flag_bitsILi8EEENSV_INS5_IJNSA_ILi8EEESF_EEENS5_IJSF_SB_EEEEEEEvNS4_8identityES12_S1C_vS1D_EENS_8epilogue10collective18CollectiveEpilogueINS1F_23Sm100TmaWarpSpecializedILi1ELi1ELi64ELb0ELb0EEEJSG_NS5_IJNSV_ISE_SB_EENSV_ISF_SB_EEEEESH_SI_SH_SI_NS1F_6fusion15FusionCallbacksIS1J_NS1N_17LinearCombinationISH_fSH_fLNS_15FloatRoundStyleE2EEESG_S1M_JEEENS4_5SM1004TMEM4LOAD26SM100_TMEM_LOAD_32dp32b64xES12_S1C_NS4_39AutoVectorizingCopyWithAssumedAlignmentILi128EEENS4_14SM90_TMA_STOREES1C_S1Y_S1Y_EEEvvEEEEvNT_6ParamsE --------------------------
	.section	.nv.shared._ZN7cutlass13device_kernelINS_4gemm6kernel13GemmUniversalIN4cute5tupleIJiiiiEEENS1_10collective13CollectiveMmaINS1_35MainloopSm100TmaUmmaWarpSpecializedILi17ELi2ELi4ENS5_IJNS4_1CILi1EEESB_SB_EEEEENS5_IJNSA_ILi128EEENSA_ILi64EEESF_EEENS_12float_e5m2_tENS5_IJlSB_lEEESH_SI_NS4_8TiledMMAINS4_8MMA_AtomIJNS4_10MMA_TraitsINS4_19SM100_MMA_F8F6F4_SSEJSH_SH_fSE_SF_NS4_17integral_constantINS4_4UMMA5MajorELSP_0EEESQ_NSN_INSO_7ScaleInELSR_0EEESS_EEEEEENS4_6LayoutISC_NS5_IJNSA_ILi0EEESW_SW_EEEEENS5_IJNS4_10UnderscoreESZ_SZ_EEEEENS4_13SM90_TMA_LOADENS4_14ComposedLayoutINS4_7SwizzleILi2ELi4ELi3EEENS4_18smem_ptr_flag_bitsILi8EEENSV_INS5_IJNSA_ILi8EEESF_EEENS5_IJSF_SB_EEEEEEEvNS4_8identityES12_S1C_vS1D_EENS_8epilogue10collective18CollectiveEpilogueINS1F_23Sm100TmaWarpSpecializedILi1ELi1ELi64ELb0ELb0EEEJSG_NS5_IJNSV_ISE_SB_EENSV_ISF_SB_EEEEESH_SI_SH_SI_NS1F_6fusion15FusionCallbacksIS1J_NS1N_17LinearCombinationISH_fSH_fLNS_15FloatRoundStyleE2EEESG_S1M_JEEENS4_5SM1004TMEM4LOAD26SM100_TMEM_LOAD_32dp32b64xES12_S1C_NS4_39AutoVectorizingCopyWithAssumedAlignmentILi128EEENS4_14SM90_TMA_STOREES1C_S1Y_S1Y_EEEvvEEEEvNT_6ParamsE,"aw",@nobits
	.sectionflags	@""
	.align	16
	.zero		1024


//--------------------- .nv.shared.reserved.0     --------------------------
	.section	.nv.shared.reserved.0,"aw",@nobits
	.weak		__nv_reservedSMEM_offset_0_alias
	.size		__nv_reservedSMEM_offset_0_alias, 0, 64
	.other		__nv_reservedSMEM_offset_0_alias,@"STO_CUDA_RESERVED_SHARED STV_DEFAULT"
__nv_reservedSMEM_offset_0_alias:
	.zero		0
.nv.shared.reserved.0:
	.zero		64
	.weak		__nv_reservedSMEM_tcgen05_partition
	.type		__nv_reservedSMEM_tcgen05_partition,@object
	.size		__nv_reservedSMEM_tcgen05_partition,(.L_0 - __nv_reservedSMEM_tcgen05_partition)
__nv_reservedSMEM_tcgen05_partition:
	.zero		32
.L_0:


//--------------------- .nv.global                --------------------------
	.section	.nv.global,"aw",@nobits
.nv.global:
	.type		_ZN40_INTERNAL_d007c846_4_k_cu_9a5581b0_291864cute1_E,@object
	.size		_ZN40_INTERNAL_d007c846_4_k_cu_9a5581b0_291864cute1_E,(_ZN40_INTERNAL_d007c846_4_k_cu_9a5581b0_291864cuda3std3__45__cpo6cbeginE - _ZN40_INTERNAL_d007c846_4_k_cu_9a5581b0_291864cute1_E)
_ZN40_INTERNAL_d007c846_4_k_cu_9a5581b0_291864cute1_E:
	.zero		1
	.type		_ZN40_INTERNAL_d007c846_4_k_cu_9a5581b0_291864cuda3std3__45__cpo6cbeginE,@object
	.size		_ZN40_INTERNAL_d007c846_4_k_cu_9a5581b0_291864cuda3std3__45__cpo6cbeginE,(_ZN40_INTERNAL_d007c846_4_k_cu_9a5581b0_291864cuda3std3__48in_placeE - _ZN40_INTERNAL_d007c846_4_k_cu_9a5581b0_291864cuda3std3__45__cpo6cbeginE)
_ZN40_INTERNAL_d007c846_4_k_cu_9a5581b0_291864cuda3std3__45__cpo6cbeginE:
	.zero		1
	.type		_ZN40_INTERNAL_d007c846_4_k_cu_9a5581b0_291864cuda3std3__48in_placeE,@object
	.size		_ZN40_INTERNAL_d007c846_4_k_cu_9a5581b0_291864cuda3std3__48in_placeE,(_ZN40_INTERNAL_d007c846_4_k_cu_9a5581b0_291864cuda3std6ranges3__45__cpo9iter_moveE - _ZN40_INTERNAL_d007c846_4_k_cu_9a5581b0_291864cuda3std3__48in_placeE)
_ZN40_INTERNAL_d007c846_4_k_cu_9a5581b0_291864cuda3std3__48in_placeE:
	.zero		1
	.type		_ZN40_INTERNAL_d007c846_4_k_cu_9a5581b0_291864cuda3std6ranges3__45__cpo9iter_moveE,@object
	.size		_ZN40_INTERNAL_d007c846_4_k_cu_9a5581b0_291864cuda3std6ranges3__45__cpo9iter_moveE,(_ZN40_INTERNAL_d007c846_4_k_cu_9a5581b0_291864cuda3std3__45__cpo5beginE - _ZN40_INTERNAL_d007c846_4_k_cu_9a5581b0_291864cuda3std6ranges3__45__cpo9iter_moveE)
_ZN40_INTERNAL_d007c846_4_k_cu_9a5581b0_291864cuda3std6ranges3__45__cpo9iter_moveE:
	.zero		1
	.type		_ZN40_INTERNAL_d007c846_4_k_cu_9a5581b0_291864cuda3std3__45__cpo5beginE,@object
	.size		_ZN40_INTERNAL_d007c846_4_k_cu_9a5581b0_291864cuda3std3__45__cpo5beginE,(_ZN40_INTERNAL_d007c846_4_k_cu_9a5581b0_291864cuda3std3__442_GLOBAL__N__d007c846_4_k_cu_9a5581b0_291866ignoreE - _ZN40_INTERNAL_d007c846_4_k_cu_9a5581b0_291864cuda3std3__45__cpo5beginE)
_ZN40_INTERNAL_d007c846_4_k_cu_9a5581b0_291864cuda3std3__45__cpo5beginE:
	.zero		1
	.type		_ZN40_INTERNAL_d007c846_4_k_cu_9a5581b0_291864cuda3std3__442_GLOBAL__N__d007c846_4_k_cu_9a5581b0_291866ignoreE,@object
	.size		_ZN40_INTERNAL_d007c846_4_k_cu_9a5581b0_291864cuda3std3__442_GLOBAL__N__d007c846_4_k_cu_9a5581b0_291866ignoreE,(_ZN40_INTERNAL_d007c846_4_k_cu_9a5581b0_291864cute7productE - _ZN40_INTERNAL_d007c846_4_k_cu_9a5581b0_291864cuda3std3__442_GLOBAL__N__d007c846_4_k_cu_9a5581b0_291866ignoreE)
_ZN40_INTERNAL_d007c846_4_k_cu_9a5581b0_291864cuda3std3__442_GLOBAL__N__d007c846_4_k_cu_9a5581b0_291866ignoreE:
	.zero		1
	.type		_ZN40_INTERNAL_d007c846_4_k_cu_9a5581b0_291864cute7productE,@object
	.size		_ZN40_INTERNAL_d007c846_4_k_cu_9a5581b0_291864cute7productE,(_ZN40_INTERNAL_d007c846_4_k_cu_9a5581b0_291864cuda3std3__45__cpo3endE - _ZN40_INTERNAL_d007c846_4_k_cu_9a5581b0_291864cute7productE)
_ZN40_INTERNAL_d007c846_4_k_cu_9a5581b0_291864cute7productE:
	.zero		1
	.type		_ZN40_INTERNAL_d007c846_4_k_cu_9a5581b0_291864cuda3std3__45__cpo3endE,@object
	.size		_ZN40_INTERNAL_d007c846_4_k_cu_9a5581b0_291864cuda3std3__45__cpo3endE,(_ZN40_INTERNAL_d007c846_4_k_cu_9a5581b0_291864cuda3std3__419piecewise_constructE - _ZN40_INTERNAL_d007c846_4_k_cu_9a5581b0_291864cuda3std3__45__cpo3endE)
_ZN40_INTERNAL_d007c846_4_k_cu_9a5581b0_291864cuda3std3__45__cpo3endE:
	.zero		1
	.type		_ZN40_INTERNAL_d007c846_4_k_cu_9a5581b0_291864cuda3std3__419piecewise_constructE,@object
	.size		_ZN40_INTERNAL_d007c846_4_k_cu_9a5581b0_291864cuda3std3__419piecewise_constructE,(_ZN40_INTERNAL_d007c846_4_k_cu_9a5581b0_291864cuda3std3__45__cpo4cendE - _ZN40_INTERNAL_d007c846_4_k_cu_9a5581b0_291864cuda3std3__419piecewise_constructE)
_ZN40_INTERNAL_d007c846_4_k_cu_9a5581b0_291864cuda3std3__419piecewise_constructE:
	.zero		1
	.type		_ZN40_INTERNAL_d007c846_4_k_cu_9a5581b0_291864cuda3std3__45__cpo4cendE,@object
	.size		_ZN40_INTERNAL_d007c846_4_k_cu_9a5581b0_291864cuda3std3__45__cpo4cendE,(_ZN40_INTERNAL_d007c846_4_k_cu_9a5581b0_291864cuda3std6ranges3__45__cpo4swapE - _ZN40_INTERNAL_d007c846_4_k_cu_9a5581b0_291864cuda3std3__45__cpo4cendE)
_ZN40_INTERNAL_d007c846_4_k_cu_9a5581b0_291864cuda3std3__45__cpo4cendE:
	.zero		1
	.type		_ZN40_INTERNAL_d007c846_4_k_cu_9a5581b0_291864cuda3std6ranges3__45__cpo4swapE,@object
	.size		_ZN40_INTERNAL_d007c846_4_k_cu_9a5581b0_291864cuda3std6ranges3__45__cpo4swapE,(.L_10 - _ZN40_INTERNAL_d007c846_4_k_cu_9a5581b0_291864cuda3std6ranges3__45__cpo4swapE)
_ZN40_INTERNAL_d007c846_4_k_cu_9a5581b0_291864cuda3std6ranges3__45__cpo4swapE:
	.zero		1
.L_10:


//--------------------- .nv.constant0._ZN7cutlass13device_kernelINS_4gemm6kernel13GemmUniversalIN4cute5tupleIJiiiiEEENS1_10collective13CollectiveMmaINS1_35MainloopSm100TmaUmmaWarpSpecializedILi17ELi2ELi4ENS5_IJNS4_1CILi1EEESB_SB_EEEEENS5_IJNSA_ILi128EEENSA_ILi64EEESF_EEENS_12float_e5m2_tENS5_IJlSB_lEEESH_SI_NS4_8TiledMMAINS4_8MMA_AtomIJNS4_10MMA_TraitsINS4_19SM100_MMA_F8F6F4_SSEJSH_SH_fSE_SF_NS4_17integral_constantINS4_4UMMA5MajorELSP_0EEESQ_NSN_INSO_7ScaleInELSR_0EEESS_EEEEEENS4_6LayoutISC_NS5_IJNSA_ILi0EEESW_SW_EEEEENS5_IJNS4_10UnderscoreESZ_SZ_EEEEENS4_13SM90_TMA_LOADENS4_14ComposedLayoutINS4_7SwizzleILi2ELi4ELi3EEENS4_18smem_ptr_flag_bitsILi8EEENSV_INS5_IJNSA_ILi8EEESF_EEENS5_IJSF_SB_EEEEEEEvNS4_8identityES12_S1C_vS1D_EENS_8epilogue10collective18CollectiveEpilogueINS1F_23Sm100TmaWarpSpecializedILi1ELi1ELi64ELb0ELb0EEEJSG_NS5_IJNSV_ISE_SB_EENSV_ISF_SB_EEEEESH_SI_SH_SI_NS1F_6fusion15FusionCallbacksIS1J_NS1N_17LinearCombinationISH_fSH_fLNS_15FloatRoundStyleE2EEESG_S1M_JEEENS4_5SM1004TMEM4LOAD26SM100_TMEM_LOAD_32dp32b64xES12_S1C_NS4_39AutoVectorizingCopyWithAssumedAlignmentILi128EEENS4_14SM90_TMA_STOREES1C_S1Y_S1Y_EEEvvEEEEvNT_6ParamsE --------------------------
	.section	.nv.constant0._ZN7cutlass13device_kernelINS_4gemm6kernel13GemmUniversalIN4cute5tupleIJiiiiEEENS1_10collective13CollectiveMmaINS1_35MainloopSm100TmaUmmaWarpSpecializedILi17ELi2ELi4ENS5_IJNS4_1CILi1EEESB_SB_EEEEENS5_IJNSA_ILi128EEENSA_ILi64EEESF_EEENS_12float_e5m2_tENS5_IJlSB_lEEESH_SI_NS4_8TiledMMAINS4_8MMA_AtomIJNS4_10MMA_TraitsINS4_19SM100_MMA_F8F6F4_SSEJSH_SH_fSE_SF_NS4_17integral_constantINS4_4UMMA5MajorELSP_0EEESQ_NSN_INSO_7ScaleInELSR_0EEESS_EEEEEENS4_6LayoutISC_NS5_IJNSA_ILi0EEESW_SW_EEEEENS5_IJNS4_10UnderscoreESZ_SZ_EEEEENS4_13SM90_TMA_LOADENS4_14ComposedLayoutINS4_7SwizzleILi2ELi4ELi3EEENS4_18smem_ptr_flag_bitsILi8EEENSV_INS5_IJNSA_ILi8EEESF_EEENS5_IJSF_SB_EEEEEEEvNS4_8identityES12_S1C_vS1D_EENS_8epilogue10collective18CollectiveEpilogueINS1F_23Sm100TmaWarpSpecializedILi1ELi1ELi64ELb0ELb0EEEJSG_NS5_IJNSV_ISE_SB_EENSV_ISF_SB_EEEEESH_SI_SH_SI_NS1F_6fusion15FusionCallbacksIS1J_NS1N_17LinearCombinationISH_fSH_fLNS_15FloatRoundStyleE2EEESG_S1M_JEEENS4_5SM1004TMEM4LOAD26SM100_TMEM_LOAD_32dp32b64xES12_S1C_NS4_39AutoVectorizingCopyWithAssumedAlignmentILi128EEENS4_14SM90_TMA_STOREES1C_S1Y_S1Y_EEEvvEEEEvNT_6ParamsE,"a",@progbits
	.sectionflags	@""
	.align	4
.nv.constant0._ZN7cutlass13device_kernelINS_4gemm6kernel13GemmUniversalIN4cute5tupleIJiiiiEEENS1_10collective13CollectiveMmaINS1_35MainloopSm100TmaUmmaWarpSpecializedILi17ELi2ELi4ENS5_IJNS4_1CILi1EEESB_SB_EEEEENS5_IJNSA_ILi128EEENSA_ILi64EEESF_EEENS_12float_e5m2_tENS5_IJlSB_lEEESH_SI_NS4_8TiledMMAINS4_8MMA_AtomIJNS4_10MMA_TraitsINS4_19SM100_MMA_F8F6F4_SSEJSH_SH_fSE_SF_NS4_17integral_constantINS4_4UMMA5MajorELSP_0EEESQ_NSN_INSO_7ScaleInELSR_0EEESS_EEEEEENS4_6LayoutISC_NS5_IJNSA_ILi0EEESW_SW_EEEEENS5_IJNS4_10UnderscoreESZ_SZ_EEEEENS4_13SM90_TMA_LOADENS4_14ComposedLayoutINS4_7SwizzleILi2ELi4ELi3EEENS4_18smem_ptr_flag_bitsILi8EEENSV_INS5_IJNSA_ILi8EEESF_EEENS5_IJSF_SB_EEEEEEEvNS4_8identityES12_S1C_vS1D_EENS_8epilogue10collective18CollectiveEpilogueINS1F_23Sm100TmaWarpSpecializedILi1ELi1ELi64ELb0ELb0EEEJSG_NS5_IJNSV_ISE_SB_EENSV_ISF_SB_EEEEESH_SI_SH_SI_NS1F_6fusion15FusionCallbacksIS1J_NS1N_17LinearCombinationISH_fSH_fLNS_15FloatRoundStyleE2EEESG_S1M_JEEENS4_5SM1004TMEM4LOAD26SM100_TMEM_LOAD_32dp32b64xES12_S1C_NS4_39AutoVectorizingCopyWithAssumedAlignmentILi128EEENS4_14SM90_TMA_STOREES1C_S1Y_S1Y_EEEvvEEEEvNT_6ParamsE:
	.zero		2944


//--------------------- SYMBOLS --------------------------

	.type		.nv.reservedSmem.offset0,@object
	.size		.nv.reservedSmem.offset0,0x4
	.type		.nv.reservedSmem.cap,@object
	.size		.nv.reservedSmem.cap,0x4
	.type		__assertfail,@function
